def attn_fwd(
    Q,
    K,
    V,
    Out,
    Lse,
    sm_scale,
    stride_qz,
    stride_qh,
    stride_qm,
    stride_qk,
    stride_kz,
    stride_kh,
    stride_kn,
    stride_kk,
    stride_vz,
    stride_vh,
    stride_vn,
    stride_vk,
    stride_oz,
    stride_oh,
    stride_om,
    stride_ok,
    seqlen_q,
    seqlen_k,
    BLOCK_M: tl.constexpr,
    BLOCK_N: tl.constexpr,
    HEAD_DIM: tl.constexpr,
    CAUSAL: tl.constexpr,
):
    start_m = tl.program_id(0)
    off_hz = tl.program_id(1)
    q_off = off_hz * stride_qh
    k_off = off_hz * stride_kh
    v_off = off_hz * stride_vh
    offs_m = start_m * BLOCK_M + tl.arange(0, BLOCK_M)
    offs_d = tl.arange(0, HEAD_DIM)
    offs_n = tl.arange(0, BLOCK_N)
    q_ptrs = Q + q_off + offs_m[:, None] * stride_qm + offs_d[None, :] * stride_qk
    k_ptrs = K + k_off + offs_d[:, None] * stride_kk + offs_n[None, :] * stride_kn
    v_ptrs = V + v_off + offs_n[:, None] * stride_vn + offs_d[None, :] * stride_vk
    m_i = tl.full([BLOCK_M], float("-inf"), dtype=tl.float32)
    l_i = tl.zeros([BLOCK_M], dtype=tl.float32) + 1.0
    acc = tl.zeros([BLOCK_M, HEAD_DIM], dtype=tl.float32)
    q = tl.load(q_ptrs)
    acc, l_i, m_i = _attn_fwd_inner(
        acc,
        l_i,
        m_i,
        q,
        k_ptrs,
        v_ptrs,
        sm_scale,
        stride_kn,
        stride_vn,
        start_m,
        seqlen_k,
        BLOCK_M,
        BLOCK_N,
        HEAD_DIM,
        CAUSAL,
    )
    acc = acc / l_i[:, None]
    lse = m_i + tl.math.log2(l_i) / 1.4426950408889634
    o_ptrs = (
        Out
        + off_hz * stride_oh
        + offs_m[:, None] * stride_om
        + offs_d[None, :] * stride_ok
    )
    tl.store(o_ptrs, acc.to(Out.dtype.element_ty))
    tl.store(Lse + off_hz * seqlen_q + offs_m, lse)

# config = {"BLOCK_M": 64, "BLOCK_N": 32, "HEAD_DIM": 64, "arch": "sm_90", "causal": true, "dtype": "fp8e4m3", "num_stages": 3, "num_warps": 8}
# arch = sm_90


// ===== COMPILED SASS (sm_90a) =====

	.target	sm_90a

	.elftype	@"ET_EXEC"


//--------------------- .note.nv.tkinfo           --------------------------
	.section	.note.nv.tkinfo,"",@"SHT_NOTE"
	.sectionflags	@"SHF_NOTE_NV_TKINFO"
	.tkinfo
        /*0018*/ 	.word	0x00000002
        /*0030*/ 	.string	""
        /*0030*/ 	.string	"ptxas"
        /*0030*/ 	.string	"Cuda compilation tools, release 13.0, V13.0.88"
        /*0030*/ 	.string	"Build cuda_13.0.r13.0/compiler.36424714_0"
        /*0030*/ 	.string	"-v  -suppress-debug-info  -lineinfo  -arch sm_90a "



//--------------------- .note.nv.cuinfo           --------------------------
	.section	.note.nv.cuinfo,"",@"SHT_NOTE"
	.sectionflags	@"SHF_NOTE_NV_CUINFO"
        /*0018*/ 	.short	0x0002
        /*001a*/ 	.short	0x005a
        /*001c*/ 	.short	0x0082
	.zero		2


//--------------------- .nv.info                  --------------------------
	.section	.nv.info,"",@"SHT_CUDA_INFO"
	.align	4


	//----- nvinfo : EIATTR_REGCOUNT
	.align		4
        /*0000*/ 	.byte	0x04, 0x2f
        /*0002*/ 	.short	(.L_2 - .L_1)
	.align		4
.L_1:
        /*0004*/ 	.word	index@(attn_fwd)
        /*0008*/ 	.word	0x00000074


	//----- nvinfo : EIATTR_FRAME_SIZE
	.align		4
.L_2:
        /*000c*/ 	.byte	0x04, 0x11
        /*000e*/ 	.short	(.L_4 - .L_3)
	.align		4
.L_3:
        /*0010*/ 	.word	index@(attn_fwd)
        /*0014*/ 	.word	0x00000000


	//----- nvinfo : EIATTR_MIN_STACK_SIZE
	.align		4
.L_4:
        /*0018*/ 	.byte	0x04, 0x12
        /*001a*/ 	.short	(.L_6 - .L_5)
	.align		4
.L_5:
        /*001c*/ 	.word	index@(attn_fwd)
        /*0020*/ 	.word	0x00000000
.L_6:


//--------------------- .nv.compat                --------------------------
	.section	.nv.compat,"",@"SHT_CUDA_COMPAT_INFO"
	.align	4
        /*0000*/ 	.byte	0x02, 0x09, 0x01, 0x00, 0x02, 0x02, 0x04, 0x00, 0x02, 0x05, 0x05, 0x00, 0x03, 0x07, 0x01, 0x01
        /*0010*/ 	.byte	0x02, 0x03, 0x00, 0x00, 0x02, 0x06, 0x01, 0x00, 0x04, 0x0b, 0x08, 0x00, 0x00, 0x00, 0x00, 0x00
        /*0020*/ 	.byte	0x00, 0x00, 0x00, 0x00


//--------------------- .nv.info.attn_fwd         --------------------------
	.section	.nv.info.attn_fwd,"",@"SHT_CUDA_INFO"
	.sectionflags	@""
	.align	4


	//----- nvinfo : EIATTR_CUDA_API_VERSION
	.align		4
        /*0000*/ 	.byte	0x04, 0x37
        /*0002*/ 	.short	(.L_8 - .L_7)
.L_7:
        /*0004*/ 	.word	0x00000082


	//----- nvinfo : EIATTR_KPARAM_INFO
	.align		4
.L_8:
        /*0008*/ 	.byte	0x04, 0x17
        /*000a*/ 	.short	(.L_10 - .L_9)
.L_9:
        /*000c*/ 	.word	0x00000000
        /*0010*/ 	.short	0x0019
        /*0012*/ 	.short	0x0080
        /*0014*/ 	.byte	0x00, 0xf4, 0x21, 0x00


	//----- nvinfo : EIATTR_KPARAM_INFO
	.align		4
.L_10:
        /*0018*/ 	.byte	0x04, 0x17
        /*001a*/ 	.short	(.L_12 - .L_11)
.L_11:
        /*001c*/ 	.word	0x00000000
        /*0020*/ 	.short	0x0018
        /*0022*/ 	.short	0x0078
        /*0024*/ 	.byte	0x00, 0xf4, 0x21, 0x00


	//----- nvinfo : EIATTR_KPARAM_INFO
	.align		4
.L_12:
        /*0028*/ 	.byte	0x04, 0x17
        /*002a*/ 	.short	(.L_14 - .L_13)
.L_13:
        /*002c*/ 	.word	0x00000000
        /*0030*/ 	.short	0x0017
        /*0032*/ 	.short	0x0070
        /*0034*/ 	.byte	0x00, 0xf0, 0x11, 0x00


	//----- nvinfo : EIATTR_KPARAM_INFO
	.align		4
.L_14:
        /*0038*/ 	.byte	0x04, 0x17
        /*003a*/ 	.short	(.L_16 - .L_15)
.L_15:
        /*003c*/ 	.word	0x00000000
        /*0040*/ 	.short	0x0016
        /*0042*/ 	.short	0x006c
        /*0044*/ 	.byte	0x00, 0xf0, 0x11, 0x00


	//----- nvinfo : EIATTR_KPARAM_INFO
	.align		4
.L_16:
        /*0048*/ 	.byte	0x04, 0x17
        /*004a*/ 	.short	(.L_18 - .L_17)
.L_17:
        /*004c*/ 	.word	0x00000000
        /*0050*/ 	.short	0x0015
        /*0052*/ 	.short	0x0068
        /*0054*/ 	.byte	0x00, 0xf0, 0x11, 0x00


	//----- nvinfo : EIATTR_KPARAM_INFO
	.align		4
.L_18:
        /*0058*/ 	.byte	0x04, 0x17
        /*005a*/ 	.short	(.L_20 - .L_19)
.L_19:
        /*005c*/ 	.word	0x00000000
        /*0060*/ 	.short	0x0014
        /*0062*/ 	.short	0x0064
        /*0064*/ 	.byte	0x00, 0xf0, 0x11, 0x00


	//----- nvinfo : EIATTR_KPARAM_INFO
	.align		4
.L_20:
        /*0068*/ 	.byte	0x04, 0x17
        /*006a*/ 	.short	(.L_22 - .L_21)
.L_21:
        /*006c*/ 	.word	0x00000000
        /*0070*/ 	.short	0x0013
        /*0072*/ 	.short	0x0060
        /*0074*/ 	.byte	0x00, 0xf0, 0x11, 0x00


	//----- nvinfo : EIATTR_KPARAM_INFO
	.align		4
.L_22:
        /*0078*/ 	.byte	0x04, 0x17
        /*007a*/ 	.short	(.L_24 - .L_23)
.L_23:
        /*007c*/ 	.word	0x00000000
        /*0080*/ 	.short	0x0012
        /*0082*/ 	.short	0x005c
        /*0084*/ 	.byte	0x00, 0xf0, 0x11, 0x00


	//----- nvinfo : EIATTR_KPARAM_INFO
	.align		4
.L_24:
        /*0088*/ 	.byte	0x04, 0x17
        /*008a*/ 	.short	(.L_26 - .L_25)
.L_25:
        /*008c*/ 	.word	0x00000000
        /*0090*/ 	.short	0x0011
        /*0092*/ 	.short	0x0058
        /*0094*/ 	.byte	0x00, 0xf0, 0x11, 0x00


	//----- nvinfo : EIATTR_KPARAM_INFO
	.align		4
.L_26:
        /*0098*/ 	.byte	0x04, 0x17
        /*009a*/ 	.short	(.L_28 - .L_27)
.L_27:
        /*009c*/ 	.word	0x00000000
        /*00a0*/ 	.short	0x0010
        /*00a2*/ 	.short	0x0054
        /*00a4*/ 	.byte	0x00, 0xf0, 0x11, 0x00


	//----- nvinfo : EIATTR_KPARAM_INFO
	.align		4
.L_28:
        /*00a8*/ 	.byte	0x04, 0x17
        /*00aa*/ 	.short	(.L_30 - .L_29)
.L_29:
        /*00ac*/ 	.word	0x00000000
        /*00b0*/ 	.short	0x000f
        /*00b2*/ 	.short	0x0050
        /*00b4*/ 	.byte	0x00, 0xf0, 0x11, 0x00


	//----- nvinfo : EIATTR_KPARAM_INFO
	.align		4
.L_30:
        /*00b8*/ 	.byte	0x04, 0x17
        /*00ba*/ 	.short	(.L_32 - .L_31)
.L_31:
        /*00bc*/ 	.word	0x00000000
        /*00c0*/ 	.short	0x000e
        /*00c2*/ 	.short	0x004c
        /*00c4*/ 	.byte	0x00, 0xf0, 0x11, 0x00


	//----- nvinfo : EIATTR_KPARAM_INFO
	.align		4
.L_32:
        /*00c8*/ 	.byte	0x04, 0x17
        /*00ca*/ 	.short	(.L_34 - .L_33)
.L_33:
        /*00cc*/ 	.word	0x00000000
        /*00d0*/ 	.short	0x000d
        /*00d2*/ 	.short	0x0048
        /*00d4*/ 	.byte	0x00, 0xf0, 0x11, 0x00


	//----- nvinfo : EIATTR_KPARAM_INFO
	.align		4
.L_34:
        /*00d8*/ 	.byte	0x04, 0x17
        /*00da*/ 	.short	(.L_36 - .L_35)
.L_35:
        /*00dc*/ 	.word	0x00000000
        /*00e0*/ 	.short	0x000c
        /*00e2*/ 	.short	0x0044
        /*00e4*/ 	.byte	0x00, 0xf0, 0x11, 0x00


	//----- nvinfo : EIATTR_KPARAM_INFO
	.align		4
.L_36:
        /*00e8*/ 	.byte	0x04, 0x17
        /*00ea*/ 	.short	(.L_38 - .L_37)
.L_37:
        /*00ec*/ 	.word	0x00000000
        /*00f0*/ 	.short	0x000b
        /*00f2*/ 	.short	0x0040
        /*00f4*/ 	.byte	0x00, 0xf0, 0x11, 0x00


	//----- nvinfo : EIATTR_KPARAM_INFO
	.align		4
.L_38:
        /*00f8*/ 	.byte	0x04, 0x17
        /*00fa*/ 	.short	(.L_40 - .L_39)
.L_39:
        /*00fc*/ 	.word	0x00000000
        /*0100*/ 	.short	0x000a
        /*0102*/ 	.short	0x003c
        /*0104*/ 	.byte	0x00, 0xf0, 0x11, 0x00


	//----- nvinfo : EIATTR_KPARAM_INFO
	.align		4
.L_40:
        /*0108*/ 	.byte	0x04, 0x17
        /*010a*/ 	.short	(.L_42 - .L_41)
.L_41:
        /*010c*/ 	.word	0x00000000
        /*0110*/ 	.short	0x0009
        /*0112*/ 	.short	0x0038
        /*0114*/ 	.byte	0x00, 0xf0, 0x11, 0x00


	//----- nvinfo : EIATTR_KPARAM_INFO
	.align		4
.L_42:
        /*0118*/ 	.byte	0x04, 0x17
        /*011a*/ 	.short	(.L_44 - .L_43)
.L_43:
        /*011c*/ 	.word	0x00000000
        /*0120*/ 	.short	0x0008
        /*0122*/ 	.short	0x0034
        /*0124*/ 	.byte	0x00, 0xf0, 0x11, 0x00


	//----- nvinfo : EIATTR_KPARAM_INFO
	.align		4
.L_44:
        /*0128*/ 	.byte	0x04, 0x17
        /*012a*/ 	.short	(.L_46 - .L_45)
.L_45:
        /*012c*/ 	.word	0x00000000
        /*0130*/ 	.short	0x0007
        /*0132*/ 	.short	0x0030
        /*0134*/ 	.byte	0x00, 0xf0, 0x11, 0x00


	//----- nvinfo : EIATTR_KPARAM_INFO
	.align		4
.L_46:
        /*0138*/ 	.byte	0x04, 0x17
        /*013a*/ 	.short	(.L_48 - .L_47)
.L_47:
        /*013c*/ 	.word	0x00000000
        /*0140*/ 	.short	0x0006
        /*0142*/ 	.short	0x002c
        /*0144*/ 	.byte	0x00, 0xf0, 0x11, 0x00


	//----- nvinfo : EIATTR_KPARAM_INFO
	.align		4
.L_48:
        /*0148*/ 	.byte	0x04, 0x17
        /*014a*/ 	.short	(.L_50 - .L_49)
.L_49:
        /*014c*/ 	.word	0x00000000
        /*0150*/ 	.short	0x0005
        /*0152*/ 	.short	0x0028
        /*0154*/ 	.byte	0x00, 0xf0, 0x11, 0x00


	//----- nvinfo : EIATTR_KPARAM_INFO
	.align		4
.L_50:
        /*0158*/ 	.byte	0x04, 0x17
        /*015a*/ 	.short	(.L_52 - .L_51)
.L_51:
        /*015c*/ 	.word	0x00000000
        /*0160*/ 	.short	0x0004
        /*0162*/ 	.short	0x0020
        /*0164*/ 	.byte	0x00, 0xf4, 0x21, 0x00


	//----- nvinfo : EIATTR_KPARAM_INFO
	.align		4
.L_52:
        /*0168*/ 	.byte	0x04, 0x17
        /*016a*/ 	.short	(.L_54 - .L_53)
.L_53:
        /*016c*/ 	.word	0x00000000
        /*0170*/ 	.short	0x0003
        /*0172*/ 	.short	0x0018
        /*0174*/ 	.byte	0x00, 0xf4, 0x21, 0x00


	//----- nvinfo : EIATTR_KPARAM_INFO
	.align		4
.L_54:
        /*0178*/ 	.byte	0x04, 0x17
        /*017a*/ 	.short	(.L_56 - .L_55)
.L_55:
        /*017c*/ 	.word	0x00000000
        /*0180*/ 	.short	0x0002
        /*0182*/ 	.short	0x0010
        /*0184*/ 	.byte	0x00, 0xf4, 0x21, 0x00


	//----- nvinfo : EIATTR_KPARAM_INFO
	.align		4
.L_56:
        /*0188*/ 	.byte	0x04, 0x17
        /*018a*/ 	.short	(.L_58 - .L_57)
.L_57:
        /*018c*/ 	.word	0x00000000
        /*0190*/ 	.short	0x0001
        /*0192*/ 	.short	0x0008
        /*0194*/ 	.byte	0x00, 0xf4, 0x21, 0x00


	//----- nvinfo : EIATTR_KPARAM_INFO
	.align		4
.L_58:
        /*0198*/ 	.byte	0x04, 0x17
        /*019a*/ 	.short	(.L_60 - .L_59)
.L_59:
        /*019c*/ 	.word	0x00000000
        /*01a0*/ 	.short	0x0000
        /*01a2*/ 	.short	0x0000
        /*01a4*/ 	.byte	0x00, 0xf4, 0x21, 0x00


	//----- nvinfo : EIATTR_SPARSE_MMA_MASK
	.align		4
.L_60:
        /*01a8*/ 	.byte	0x03, 0x50
        /*01aa*/ 	.short	0x0000


	//----- nvinfo : EIATTR_MAXREG_COUNT
	.align		4
        /*01ac*/ 	.byte	0x03, 0x1b
        /*01ae*/ 	.short	0x00ff


	//----- nvinfo : EIATTR_NUM_BARRIERS
	.align		4
        /*01b0*/ 	.byte	0x02, 0x4c
        /*01b2*/ 	.byte	0x01
	.zero		1


	//----- nvinfo : EIATTR_MERCURY_ISA_VERSION
	.align		4
        /*01b4*/ 	.byte	0x03, 0x5f
        /*01b6*/ 	.short	0x0101


	//----- nvinfo : EIATTR_COOP_GROUP_MASK_REGIDS
	.align		4
        /*01b8*/ 	.byte	0x04, 0x29
        /*01ba*/ 	.short	(.L_62 - .L_61)


	//   ....[0]....
.L_61:
        /*01bc*/ 	.word	0xffffffff


	//   ....[1]....
        /*01c0*/ 	.word	0xffffffff


	//   ....[2]....
        /*01c4*/ 	.word	0xffffffff


	//   ....[3]....
        /*01c8*/ 	.word	0xffffffff


	//   ....[4]....
        /*01cc*/ 	.word	0xffffffff


	//   ....[5]....
        /*01d0*/ 	.word	0xffffffff


	//   ....[6]....
        /*01d4*/ 	.word	0xffffffff


	//   ....[7]....
        /*01d8*/ 	.word	0xffffffff


	//   ....[8]....
        /*01dc*/ 	.word	0xffffffff


	//   ....[9]....
        /*01e0*/ 	.word	0xffffffff


	//   ....[10]....
        /*01e4*/ 	.word	0xffffffff


	//   ....[11]....
        /*01e8*/ 	.word	0xffffffff


	//----- nvinfo : EIATTR_COOP_GROUP_INSTR_OFFSETS
	.align		4
.L_62:
        /*01ec*/ 	.byte	0x04, 0x28
        /*01ee*/ 	.short	(.L_64 - .L_63)


	//   ....[0]....
.L_63:
        /*01f0*/ 	.word	0x000019d0


	//   ....[1]....
        /*01f4*/ 	.word	0x00001b30


	//   ....[2]....
        /*01f8*/ 	.word	0x00001b40


	//   ....[3]....
        /*01fc*/ 	.word	0x00001b70


	//   ....[4]....
        /*0200*/ 	.word	0x00002100


	//   ....[5]....
        /*0204*/ 	.word	0x00002120


	//   ....[6]....
        /*0208*/ 	.word	0x00002140


	//   ....[7]....
        /*020c*/ 	.word	0x00002150


	//   ....[8]....
        /*0210*/ 	.word	0x00002330


	//   ....[9]....
        /*0214*/ 	.word	0x00002350


	//   ....[10]....
        /*0218*/ 	.word	0x000023b0


	//   ....[11]....
        /*021c*/ 	.word	0x000023d0


	//----- nvinfo : EIATTR_EXIT_INSTR_OFFSETS
	.align		4
.L_64:
        /*0220*/ 	.byte	0x04, 0x1c
        /*0222*/ 	.short	(.L_66 - .L_65)


	//   ....[0]....
.L_65:
        /*0224*/ 	.word	0x000037e0


	//   ....[1]....
        /*0228*/ 	.word	0x00003810


	//----- nvinfo : EIATTR_REQNTID
	.align		4
.L_66:
        /*022c*/ 	.byte	0x04, 0x10
        /*022e*/ 	.short	(.L_68 - .L_67)
.L_67:
        /*0230*/ 	.word	0x00000100
        /*0234*/ 	.word	0x00000001
        /*0238*/ 	.word	0x00000001


	//----- nvinfo : EIATTR_CBANK_PARAM_SIZE
	.align		4
.L_68:
        /*023c*/ 	.byte	0x03, 0x19
        /*023e*/ 	.short	0x0088


	//----- nvinfo : EIATTR_PARAM_CBANK
	.align		4
        /*0240*/ 	.byte	0x04, 0x0a
        /*0242*/ 	.short	(.L_70 - .L_69)
	.align		4
.L_69:
        /*0244*/ 	.word	index@(.nv.constant0.attn_fwd)
        /*0248*/ 	.short	0x0210
        /*024a*/ 	.short	0x0088


	//----- nvinfo : EIATTR_SW_WAR
	.align		4
.L_70:
        /*024c*/ 	.byte	0x04, 0x36
        /*024e*/ 	.short	(.L_72 - .L_71)
.L_71:
        /*0250*/ 	.word	0x00000008
.L_72:


//--------------------- .nv.callgraph             --------------------------
	.section	.nv.callgraph,"",@"SHT_CUDA_CALLGRAPH"
	.align	4
	.sectionentsize	8
	.align		4
        /*0000*/ 	.word	0x00000000
	.align		4
        /*0004*/ 	.word	0xffffffff
	.align		4
        /*0008*/ 	.word	0x00000000
	.align		4
        /*000c*/ 	.word	0xfffffffe
	.align		4
        /*0010*/ 	.word	0x00000000
	.align		4
        /*0014*/ 	.word	0xfffffffd
	.align		4
        /*0018*/ 	.word	0x00000000
	.align		4
        /*001c*/ 	.word	0xfffffffc


//--------------------- .nv.constant4             --------------------------
	.section	.nv.constant4,"a",@progbits
	.align	8
	.align		8
.nv.constant4:
        /*0000*/ 	.dword	_$_str


//--------------------- .text.attn_fwd            --------------------------
	.section	.text.attn_fwd,"ax",@progbits
	.align	128
        .global         attn_fwd
        .type           attn_fwd,@function
        .size           attn_fwd,(.L_x_3 - attn_fwd)
        .other          attn_fwd,@"STO_CUDA_ENTRY STV_DEFAULT"
attn_fwd:
.text.attn_fwd:
[----:B------:R-:W0:Y:S01]  /*0000*/  LDC R1, c[0x0][0x28] ;  /* 0x00000a00ff017b82 */ /* 0x000e220000000800 */
[----:B------:R-:W1:Y:S07]  /*0010*/  S2R R61, SR_CTAID.X ;  /* 0x00000000003d7919 */ /* 0x000e6e0000002500 */
[----:B------:R-:W2:Y:S01]  /*0020*/  S2UR UR24, SR_CTAID.Y ;  /* 0x00000000001879c3 */ /* 0x000ea20000002600 */
[----:B------:R-:W-:Y:S01]  /*0030*/  ULDC.64 UR4, c[0x0][0x240] ;  /* 0x0000900000047ab9 */ /* 0x000fe20000000a00 */
[----:B------:R-:W-:Y:S01]  /*0040*/  ULDC.64 UR26, c[0x0][0x208] ;  /* 0x00008200001a7ab9 */ /* 0x000fe20000000a00 */
[----:B------:R-:W3:Y:S05]  /*0050*/  S2R R0, SR_TID.X ;  /* 0x0000000000007919 */ /* 0x000eea0000002100 */
[----:B------:R-:W4:Y:S08]  /*0060*/  LDC.64 R34, c[0x0][0x210] ;  /* 0x00008400ff227b82 */ /* 0x000f300000000a00 */
[----:B------:R-:W5:Y:S01]  /*0070*/  LDC R22, c[0x0][0x248] ;  /* 0x00009200ff167b82 */ /* 0x000f620000000800 */
[----:B--2---:R-:W-:Y:S01]  /*0080*/  UIMAD UR4, UR24, UR4, URZ ;  /* 0x00000004180472a4 */ /* 0x004fe2000f8e023f */
[----:B-1----:R-:W-:Y:S01]  /*0090*/  IMAD.SHL.U32 R61, R61, 0x40, RZ ;  /* 0x000000403d3d7824 */ /* 0x002fe200078e00ff */
[----:B---3--:R-:W-:-:S04]  /*00a0*/  SHF.R.U32.HI R4, RZ, 0x6, R0 ;  /* 0x00000006ff047819 */ /* 0x008fc80000011600 */
[----:B------:R-:W-:Y:S02]  /*00b0*/  LOP3.LUT R2, R61, 0x3f, R0, 0xf8, !PT ;  /* 0x0000003f3d027812 */ /* 0x000fe400078ef800 */
[----:B------:R-:W-:Y:S02]  /*00c0*/  SGXT.U32 R4, R4, 0x2 ;  /* 0x000000020404781a */ /* 0x000fe40000000000 */
[----:B------:R-:W-:Y:S01]  /*00d0*/  LEA.HI R6, R0, 0xc, RZ, 0x1a ;  /* 0x0000000c00067811 */ /* 0x000fe200078fd0ff */
[----:B------:R-:W-:Y:S01]  /*00e0*/  IMAD R3, R2, UR5, RZ ;  /* 0x0000000502037c24 */ /* 0x000fe2000f8e02ff */
[----:B------:R-:W-:-:S03]  /*00f0*/  USHF.R.S32.HI UR5, URZ, 0x1f, UR4 ;  /* 0x0000001f3f057899 */ /* 0x000fc60008011404 */
[-C--:B-----5:R-:W-:Y:S01]  /*0100*/  IMAD R7, R6, R22.reuse, RZ ;  /* 0x0000001606077224 */ /* 0x0a0fe200078e02ff */
[----:B----4-:R-:W-:Y:S02]  /*0110*/  IADD3 R34, P0, P1, R3, UR4, R34 ;  /* 0x0000000403227c10 */ /* 0x010fe4000f91e022 */
[----:B------:R-:W-:Y:S01]  /*0120*/  SHF.R.S32.HI R8, RZ, 0x1f, R3 ;  /* 0x0000001fff087819 */ /* 0x000fe20000011403 */
[----:B------:R-:W-:-:S03]  /*0130*/  IMAD R3, R4, R22, RZ ;  /* 0x0000001604037224 */ /* 0x000fc600078e02ff */
[----:B------:R-:W-:Y:S01]  /*0140*/  IADD3.X R36, R8, UR5, R35, P0, P1 ;  /* 0x0000000508247c10 */ /* 0x000fe200087e2423 */
[----:B------:R-:W-:Y:S01]  /*0150*/  IMAD R5, R22, 0x4, R3 ;  /* 0x0000000416057824 */ /* 0x000fe200078e0203 */
[C---:B------:R-:W-:Y:S02]  /*0160*/  IADD3 R10, P0, R3.reuse, R34, RZ ;  /* 0x00000022030a7210 */ /* 0x040fe40007f1e0ff */
[C---:B------:R-:W-:Y:S02]  /*0170*/  LEA.HI R8, R0.reuse, 0x1c, RZ, 0x1a ;  /* 0x0000001c00087811 */ /* 0x040fe400078fd0ff */
[----:B------:R-:W-:Y:S02]  /*0180*/  LEA.HI.X.SX32 R11, R3, R36, 0x1, P0 ;  /* 0x00000024030b7211 */ /* 0x000fe400000f0eff */
[----:B------:R-:W-:Y:S01]  /*0190*/  LEA.HI R3, R0, 0x2c, RZ, 0x1a ;  /* 0x0000002c00037811 */ /* 0x000fe200078fd0ff */
[----:B------:R-:W-:Y:S01]  /*01a0*/  IMAD R9, R8, R22, RZ ;  /* 0x0000001608097224 */ /* 0x000fe200078e02ff */
[-C--:B------:R-:W-:Y:S01]  /*01b0*/  IADD3 R12, P1, R5, R34.reuse, RZ ;  /* 0x00000022050c7210 */ /* 0x080fe20007f3e0ff */
[----:B------:R1:W2:Y:S01]  /*01c0*/  LDG.E.U8 R23, desc[UR26][R10.64] ;  /* 0x0000001a0a177981 */ /* 0x0002a2000c1e1100 */
[----:B------:R-:W-:Y:S01]  /*01d0*/  IADD3 R16, P0, R7, R34, RZ ;  /* 0x0000002207107210 */ /* 0x000fe20007f1e0ff */
[----:B------:R-:W-:Y:S01]  /*01e0*/  IMAD R14, R3, R22, RZ ;  /* 0x00000016030e7224 */ /* 0x000fe200078e02ff */
[-C--:B------:R-:W-:Y:S01]  /*01f0*/  LEA.HI.X.SX32 R13, R5, R36.reuse, 0x1, P1 ;  /* 0x00000024050d7211 */ /* 0x080fe200008f0eff */
[----:B------:R-:W-:Y:S01]  /*0200*/  IMAD R5, R22, 0x4, R5 ;  /* 0x0000000416057824 */ /* 0x000fe200078e0205 */
[----:B------:R-:W-:-:S02]  /*0210*/  LEA.HI.X.SX32 R17, R7, R36, 0x1, P0 ;  /* 0x0000002407117211 */ /* 0x000fc400000f0eff */
[----:B------:R-:W-:Y:S01]  /*0220*/  IADD3 R20, P0, R14, R34, RZ ;  /* 0x000000220e147210 */ /* 0x000fe20007f1e0ff */
[----:B------:R-:W-:Y:S01]  /*0230*/  IMAD R7, R22, 0x8, R5 ;  /* 0x0000000816077824 */ /* 0x000fe200078e0205 */
[----:B------:R3:W4:Y:S02]  /*0240*/  LDG.E.U8 R24, desc[UR26][R12.64] ;  /* 0x0000001a0c187981 */ /* 0x000724000c1e1100 */
[----:B------:R-:W-:Y:S02]  /*0250*/  LEA.HI.X.SX32 R21, R14, R36, 0x1, P0 ;  /* 0x000000240e157211 */ /* 0x000fe400000f0eff */
[C---:B------:R-:W-:Y:S01]  /*0260*/  IADD3 R14, P0, R5.reuse, R34, RZ ;  /* 0x00000022050e7210 */ /* 0x040fe20007f1e0ff */
[----:B------:R5:W4:Y:S03]  /*0270*/  LDG.E.U8 R26, desc[UR26][R16.64] ;  /* 0x0000001a101a7981 */ /* 0x000b26000c1e1100 */
[----:B------:R-:W-:Y:S01]  /*0280*/  LEA.HI.X.SX32 R15, R5, R36, 0x1, P0 ;  /* 0x00000024050f7211 */ /* 0x000fe200000f0eff */
[----:B------:R-:W-:Y:S01]  /*0290*/  IMAD R5, R22, 0x4, R7 ;  /* 0x0000000416057824 */ /* 0x000fe200078e0207 */
[-C--:B-1----:R-:W-:Y:S01]  /*02a0*/  IADD3 R10, P0, R7, R34.reuse, RZ ;  /* 0x00000022070a7210 */ /* 0x082fe20007f1e0ff */
[----:B------:R-:W4:Y:S01]  /*02b0*/  LDG.E.U8 R32, desc[UR26][R20.64] ;  /* 0x0000001a14207981 */ /* 0x000f22000c1e1100 */
[----:B------:R-:W-:-:S02]  /*02c0*/  IADD3 R18, P1, R9, R34, RZ ;  /* 0x0000002209127210 */ /* 0x000fc40007f3e0ff */
[----:B------:R-:W-:Y:S01]  /*02d0*/  LEA.HI.X.SX32 R11, R7, R36, 0x1, P0 ;  /* 0x00000024070b7211 */ /* 0x000fe200000f0eff */
[C---:B------:R-:W-:Y:S01]  /*02e0*/  IMAD R7, R22.reuse, 0x4, R5 ;  /* 0x0000000416077824 */ /* 0x040fe200078e0205 */
[----:B---3--:R-:W-:Y:S01]  /*02f0*/  IADD3 R12, P0, R5, R34, RZ ;  /* 0x00000022050c7210 */ /* 0x008fe20007f1e0ff */
[----:B------:R-:W3:Y:S01]  /*0300*/  LDG.E.U8 R25, desc[UR26][R14.64] ;  /* 0x0000001a0e197981 */ /* 0x000ee2000c1e1100 */
[-C--:B------:R-:W-:Y:S02]  /*0310*/  LEA.HI.X.SX32 R19, R9, R36.reuse, 0x1, P1 ;  /* 0x0000002409137211 */ /* 0x080fe400008f0eff */
[----:B------:R-:W-:Y:S01]  /*0320*/  LEA.HI.X.SX32 R13, R5, R36, 0x1, P0 ;  /* 0x00000024050d7211 */ /* 0x000fe200000f0eff */
[C---:B------:R-:W-:Y:S01]  /*0330*/  IMAD R5, R22.reuse, 0x8, R7 ;  /* 0x0000000816057824 */ /* 0x040fe200078e0207 */
[C---:B-----5:R-:W-:Y:S01]  /*0340*/  IADD3 R16, P0, R7.reuse, R34, RZ ;  /* 0x0000002207107210 */ /* 0x060fe20007f1e0ff */
[----:B------:R1:W5:Y:S03]  /*0350*/  LDG.E.U8 R30, desc[UR26][R18.64] ;  /* 0x0000001a121e7981 */ /* 0x000366000c1e1100 */
[----:B------:R-:W-:Y:S01]  /*0360*/  LEA.HI.X.SX32 R17, R7, R36, 0x1, P0 ;  /* 0x0000002407117211 */ /* 0x000fe200000f0eff */
[C---:B------:R-:W-:Y:S01]  /*0370*/  IMAD R7, R22.reuse, 0x4, R5 ;  /* 0x0000000416077824 */ /* 0x040fe200078e0205 */
[----:B------:R0:W5:Y:S04]  /*0380*/  LDG.E.U8 R27, desc[UR26][R10.64] ;  /* 0x0000001a0a1b7981 */ /* 0x000168000c1e1100 */
[----:B------:R0:W5:Y:S01]  /*0390*/  LDG.E.U8 R28, desc[UR26][R12.64] ;  /* 0x0000001a0c1c7981 */ /* 0x000162000c1e1100 */
[----:B-1----:R-:W-:Y:S01]  /*03a0*/  IADD3 R18, P0, R5, R34, RZ ;  /* 0x0000002205127210 */ /* 0x002fe20007f1e0ff */
[----:B------:R-:W-:-:S02]  /*03b0*/  IMAD R9, R22, 0x4, R7 ;  /* 0x0000000416097824 */ /* 0x000fc400078e0207 */
[----:B------:R-:W5:Y:S01]  /*03c0*/  LDG.E.U8 R29, desc[UR26][R16.64] ;  /* 0x0000001a101d7981 */ /* 0x000f62000c1e1100 */
[----:B------:R-:W-:Y:S02]  /*03d0*/  LEA.HI.X.SX32 R19, R5, R36, 0x1, P0 ;  /* 0x0000002405137211 */ /* 0x000fe400000f0eff */
[C---:B------:R-:W-:Y:S02]  /*03e0*/  IADD3 R14, P0, R7.reuse, R34, RZ ;  /* 0x00000022070e7210 */ /* 0x040fe40007f1e0ff */
[----:B------:R-:W-:Y:S01]  /*03f0*/  LEA.HI R5, R0, 0x3c, RZ, 0x1a ;  /* 0x0000003c00057811 */ /* 0x000fe200078fd0ff */
[----:B------:R1:W5:Y:S01]  /*0400*/  LDG.E.U8 R31, desc[UR26][R18.64] ;  /* 0x0000001a121f7981 */ /* 0x000362000c1e1100 */
[----:B------:R-:W-:Y:S01]  /*0410*/  LEA.HI.X.SX32 R15, R7, R36, 0x1, P0 ;  /* 0x00000024070f7211 */ /* 0x000fe200000f0eff */
[----:B------:R-:W-:Y:S01]  /*0420*/  IMAD R7, R22, 0x8, R9 ;  /* 0x0000000816077824 */ /* 0x000fe200078e0209 */
[----:B0-----:R-:W-:-:S04]  /*0430*/  IADD3 R10, P0, R9, R34, RZ ;  /* 0x00000022090a7210 */ /* 0x001fc80007f1e0ff */
[----:B------:R-:W-:Y:S01]  /*0440*/  LEA.HI.X.SX32 R11, R9, R36, 0x1, P0 ;  /* 0x00000024090b7211 */ /* 0x000fe200000f0eff */
[C---:B------:R-:W-:Y:S01]  /*0450*/  IMAD R9, R22.reuse, 0x4, R7 ;  /* 0x0000000416097824 */ /* 0x040fe200078e0207 */
[----:B------:R-:W-:Y:S01]  /*0460*/  IADD3 R12, P0, R7, R34, RZ ;  /* 0x00000022070c7210 */ /* 0x000fe20007f1e0ff */
[----:B------:R-:W-:Y:S01]  /*0470*/  IMAD R21, R5, R22, RZ ;  /* 0x0000001605157224 */ /* 0x000fe200078e02ff */
[----:B------:R0:W5:Y:S01]  /*0480*/  LDG.E.U8 R15, desc[UR26][R14.64] ;  /* 0x0000001a0e0f7981 */ /* 0x000162000c1e1100 */
[----:B------:R-:W-:Y:S01]  /*0490*/  IMAD R22, R22, 0x4, R9 ;  /* 0x0000000416167824 */ /* 0x000fe200078e0209 */
[----:B------:R-:W-:Y:S02]  /*04a0*/  LEA.HI.X.SX32 R13, R7, R36, 0x1, P0 ;  /* 0x00000024070d7211 */ /* 0x000fe400000f0eff */
[----:B------:R0:W5:Y:S02]  /*04b0*/  LDG.E.U8 R10, desc[UR26][R10.64] ;  /* 0x0000001a0a0a7981 */ /* 0x000164000c1e1100 */
[----:B-1----:R-:W-:-:S02]  /*04c0*/  IADD3 R18, P0, R22, R34, RZ ;  /* 0x0000002216127210 */ /* 0x002fc40007f1e0ff */
[----:B------:R-:W-:Y:S01]  /*04d0*/  IADD3 R20, P2, R21, R34, RZ ;  /* 0x0000002215147210 */ /* 0x000fe20007f5e0ff */
[----:B------:R1:W5:Y:S01]  /*04e0*/  LDG.E.U8 R12, desc[UR26][R12.64] ;  /* 0x0000001a0c0c7981 */ /* 0x000362000c1e1100 */
[----:B------:R-:W-:-:S05]  /*04f0*/  LEA.HI.X.SX32 R19, R22, R36, 0x1, P0 ;  /* 0x0000002416137211 */ /* 0x000fca00000f0eff */
[----:B------:R-:W5:Y:S01]  /*0500*/  LDG.E.U8 R18, desc[UR26][R18.64] ;  /* 0x0000001a12127981 */ /* 0x000f62000c1e1100 */
[----:B------:R-:W-:Y:S02]  /*0510*/  IADD3 R16, P1, R9, R34, RZ ;  /* 0x0000002209107210 */ /* 0x000fe40007f3e0ff */
[-C--:B------:R-:W-:Y:S02]  /*0520*/  LEA.HI.X.SX32 R21, R21, R36.reuse, 0x1, P2 ;  /* 0x0000002415157211 */ /* 0x080fe400010f0eff */
[----:B------:R-:W-:-:S03]  /*0530*/  LEA.HI.X.SX32 R17, R9, R36, 0x1, P1 ;  /* 0x0000002409117211 */ /* 0x000fc600008f0eff */
[----:B------:R-:W5:Y:S04]  /*0540*/  LDG.E.U8 R20, desc[UR26][R20.64] ;  /* 0x0000001a14147981 */ /* 0x000f68000c1e1100 */
[----:B------:R1:W5:Y:S01]  /*0550*/  LDG.E.U8 R16, desc[UR26][R16.64] ;  /* 0x0000001a10107981 */ /* 0x000362000c1e1100 */
[----:B------:R-:W1:Y:S01]  /*0560*/  S2UR UR4, SR_CgaCtaId ;  /* 0x00000000000479c3 */ /* 0x000e620000008800 */
[C---:B------:R-:W-:Y:S01]  /*0570*/  IMAD.SHL.U32 R7, R0.reuse, 0x8, RZ ;  /* 0x0000000800077824 */ /* 0x040fe200078e00ff */
[C---:B0-----:R-:W-:Y:S01]  /*0580*/  LOP3.LUT R14, R0.reuse, 0x3f, RZ, 0xc0, !PT ;  /* 0x0000003f000e7812 */ /* 0x041fe200078ec0ff */
[----:B------:R-:W-:-:S03]  /*0590*/  IMAD.SHL.U32 R11, R0, 0x40, RZ ;  /* 0x00000040000b7824 */ /* 0x000fc600078e00ff */
[----:B------:R-:W-:Y:S01]  /*05a0*/  LOP3.LUT R9, R7, 0x30, RZ, 0xc0, !PT ;  /* 0x0000003007097812 */ /* 0x000fe200078ec0ff */
[----:B------:R-:W-:Y:S01]  /*05b0*/  UMOV UR25, 0x400 ;  /* 0x0000040000197882 */ /* 0x000fe20000000000 */
[----:B------:R-:W-:Y:S02]  /*05c0*/  SHF.R.S32.HI R33, RZ, 0x3, R0 ;  /* 0x00000003ff217819 */ /* 0x000fe40000011400 */
[----:B------:R-:W-:Y:S01]  /*05d0*/  LOP3.LUT R22, R0, 0x80, RZ, 0xc0, !PT ;  /* 0x0000008000167812 */ /* 0x000fe200078ec0ff */
[----:B------:R-:W-:Y:S01]  /*05e0*/  IMAD R9, R14, 0x40, R9 ;  /* 0x000000400e097824 */ /* 0x000fe200078e0209 */
[----:B-1----:R-:W-:Y:S02]  /*05f0*/  LOP3.LUT R13, R11, 0x40, RZ, 0xc0, !PT ;  /* 0x000000400b0d7812 */ /* 0x002fe400078ec0ff */
[----:B------:R-:W-:Y:S02]  /*0600*/  SGXT R17, R33, 0x1 ;  /* 0x000000012111781a */ /* 0x000fe40000000200 */
[----:B------:R-:W-:-:S02]  /*0610*/  SHF.R.U32.HI R34, RZ, 0x1, R22 ;  /* 0x00000001ff227819 */ /* 0x000fc40000011616 */
[----:B------:R-:W-:Y:S01]  /*0620*/  LOP3.LUT R11, R9, R4, RZ, 0xfc, !PT ;  /* 0x00000004090b7212 */ /* 0x000fe200078efcff */
[----:B------:R-:W-:Y:S01]  /*0630*/  IMAD R9, R22, 0x4, R13 ;  /* 0x0000000416097824 */ /* 0x000fe200078e020d */
[----:B------:R-:W-:Y:S01]  /*0640*/  ULEA UR25, UR4, UR25, 0x18 ;  /* 0x0000001904197291 */ /* 0x000fe2000f8ec03f */
[----:B------:R-:W-:Y:S02]  /*0650*/  LOP3.LUT R59, R34, 0x440, R17, 0x78, !PT ;  /* 0x00000440223b7812 */ /* 0x000fe400078e7811 */
[C---:B------:R-:W-:Y:S02]  /*0660*/  LOP3.LUT R13, R11.reuse, 0x10, RZ, 0x3c, !PT ;  /* 0x000000100b0d7812 */ /* 0x040fe400078e3cff */
[C---:B------:R-:W-:Y:S02]  /*0670*/  LOP3.LUT R17, R11.reuse, 0x20, RZ, 0x3c, !PT ;  /* 0x000000200b117812 */ /* 0x040fe400078e3cff */
[----:B------:R-:W-:Y:S01]  /*0680*/  LOP3.LUT R19, R11, 0x30, RZ, 0x3c, !PT ;  /* 0x000000300b137812 */ /* 0x000fe200078e3cff */
[----:B------:R-:W-:Y:S01]  /*0690*/  IMAD.MOV.U32 R55, RZ, RZ, -0x800000 ;  /* 0xff800000ff377424 */ /* 0x000fe200078e00ff */
[----:B------:R-:W-:Y:S01]  /*06a0*/  CS2R R34, SRZ ;  /* 0x0000000000227805 */ /* 0x000fe2000001ff00 */
[----:B------:R-:W-:Y:S01]  /*06b0*/  IMAD.MOV.U32 R106, RZ, RZ, 0x3f800000 ;  /* 0x3f800000ff6a7424 */ /* 0x000fe200078e00ff */
[----:B------:R-:W-:Y:S01]  /*06c0*/  CS2R R36, SRZ ;  /* 0x0000000000247805 */ /* 0x000fe2000001ff00 */
[----:B------:R-:W-:Y:S01]  /*06d0*/  IMAD.MOV.U32 R104, RZ, RZ, 0x3f800000 ;  /* 0x3f800000ff687424 */ /* 0x000fe200078e00ff */
[----:B------:R-:W-:Y:S01]  /*06e0*/  CS2R R38, SRZ ;  /* 0x0000000000267805 */ /* 0x000fe2000001ff00 */
[----:B------:R-:W-:Y:S01]  /*06f0*/  IMAD.MOV.U32 R45, RZ, RZ, -0x800000 ;  /* 0xff800000ff2d7424 */ /* 0x000fe200078e00ff */
[----:B------:R-:W-:Y:S01]  /*0700*/  SHF.R.S32.HI R58, RZ, 0x5, R0 ;  /* 0x00000005ff3a7819 */ /* 0x000fe20000011400 */
[----:B------:R-:W-:Y:S01]  /*0710*/  IMAD.SHL.U32 R60, R0, 0x2, RZ ;  /* 0x00000002003c7824 */ /* 0x000fe200078e00ff */
[----:B--2---:R-:W-:Y:S04]  /*0720*/  STS.U8 [R11+UR25], R23 ;  /* 0x000000170b007988 */ /* 0x004fe80008000019 */
[----:B----4-:R-:W-:Y:S04]  /*0730*/  STS.U8 [R11+UR25+0x4], R24 ;  /* 0x000004180b007988 */ /* 0x010fe80008000019 */
[----:B------:R-:W-:Y:S04]  /*0740*/  STS.U8 [R11+UR25+0xc], R26 ;  /* 0x00000c1a0b007988 */ /* 0x000fe80008000019 */
[----:B---3--:R-:W-:Y:S04]  /*0750*/  STS.U8 [R11+UR25+0x8], R25 ;  /* 0x000008190b007988 */ /* 0x008fe80008000019 */
[----:B-----5:R-:W-:Y:S04]  /*0760*/  STS.U8 [R13+UR25+0xc], R30 ;  /* 0x00000c1e0d007988 */ /* 0x020fe80008000019 */
[----:B------:R-:W-:Y:S04]  /*0770*/  STS.U8 [R13+UR25], R27 ;  /* 0x0000001b0d007988 */ /* 0x000fe80008000019 */
[----:B------:R-:W-:Y:S04]  /*0780*/  STS.U8 [R13+UR25+0x4], R28 ;  /* 0x0000041c0d007988 */ /* 0x000fe80008000019 */
[----:B------:R-:W-:Y:S04]  /*0790*/  STS.U8 [R13+UR25+0x8], R29 ;  /* 0x0000081d0d007988 */ /* 0x000fe80008000019 */
[----:B------:R-:W-:Y:S04]  /*07a0*/  STS.U8 [R17+UR25+0xc], R32 ;  /* 0x00000c2011007988 */ /* 0x000fe80008000019 */
[----:B------:R-:W-:Y:S04]  /*07b0*/  STS.U8 [R17+UR25], R31 ;  /* 0x0000001f11007988 */ /* 0x000fe80008000019 */
[----:B------:R-:W-:Y:S04]  /*07c0*/  STS.U8 [R17+UR25+0x4], R15 ;  /* 0x0000040f11007988 */ /* 0x000fe80008000019 */
[----:B------:R-:W-:Y:S04]  /*07d0*/  STS.U8 [R17+UR25+0x8], R10 ;  /* 0x0000080a11007988 */ /* 0x000fe80008000019 */
[----:B------:R0:W-:Y:S02]  /*07e0*/  STS.U8 [R19+UR25+0x8], R18 ;  /* 0x0000081213007988 */ /* 0x0001e40008000019 */
[----:B0-----:R-:W-:-:S05]  /*07f0*/  VIADD R18, R61, 0x40 ;  /* 0x000000403d127836 */ /* 0x001fca0000000000 */
[----:B------:R-:W-:Y:S02]  /*0800*/  ISETP.GE.AND P0, PT, R18, 0x1, PT ;  /* 0x000000011200780c */ /* 0x000fe40003f06270 */
[----:B------:R-:W-:Y:S01]  /*0810*/  LOP3.LUT R10, R0, 0x60, RZ, 0xc0, !PT ;  /* 0x00000060000a7812 */ /* 0x000fe200078ec0ff */
[----:B------:R0:W-:Y:S01]  /*0820*/  STS.U8 [R19+UR25], R12 ;  /* 0x0000000c13007988 */ /* 0x0001e20008000019 */
[----:B------:R-:W-:-:S03]  /*0830*/  CS2R R24, SRZ ;  /* 0x0000000000187805 */ /* 0x000fc6000001ff00 */
[----:B------:R0:W-:Y:S01]  /*0840*/  STS.U8 [R19+UR25+0x4], R16 ;  /* 0x0000041013007988 */ /* 0x0001e20008000019 */
[----:B------:R-:W-:-:S03]  /*0850*/  CS2R R26, SRZ ;  /* 0x00000000001a7805 */ /* 0x000fc6000001ff00 */
[----:B------:R0:W-:Y:S01]  /*0860*/  STS.U8 [R19+UR25+0xc], R20 ;  /* 0x00000c1413007988 */ /* 0x0001e20008000019 */
[----:B------:R-:W-:Y:S02]  /*0870*/  CS2R R28, SRZ ;  /* 0x00000000001c7805 */ /* 0x000fe4000001ff00 */
[----:B------:R-:W-:Y:S02]  /*0880*/  CS2R R30, SRZ ;  /* 0x00000000001e7805 */ /* 0x000fe4000001ff00 */
[----:B------:R-:W-:Y:S01]  /*0890*/  CS2R R32, SRZ ;  /* 0x0000000000207805 */ /* 0x000fe2000001ff00 */
[----:B------:R-:W-:Y:S01]  /*08a0*/  IMAD R59, R10, 0x4, R59 ;  /* 0x000000040a3b7824 */ /* 0x000fe200078e023b */
[----:B------:R-:W-:Y:S06]  /*08b0*/  @!P0 BRA `(.L_x_0) ;  /* 0x0000001800fc8947 */ /* 0x000fec0003800000 */
[----:B------:R-:W1:Y:S01]  /*08c0*/  LDC.64 R76, c[0x0][0x250] ;  /* 0x00009400ff4c7b82 */ /* 0x000e620000000a00 */
[C---:B------:R-:W-:Y:S01]  /*08d0*/  LOP3.LUT R11, R0.reuse, 0x1, RZ, 0xc0, !PT ;  /* 0x00000001000b7812 */ /* 0x040fe200078ec0ff */
[----:B------:R-:W-:Y:S01]  /*08e0*/  ULDC UR4, c[0x0][0x258] ;  /* 0x0000960000047ab9 */ /* 0x000fe20000000800 */
[----:B0-----:R-:W-:Y:S01]  /*08f0*/  LOP3.LUT R12, R0, 0x1c, RZ, 0xc0, !PT ;  /* 0x0000001c000c7812 */ /* 0x001fe200078ec0ff */
[----:B------:R-:W-:Y:S01]  /*0900*/  ULDC.64 UR6, c[0x0][0x260] ;  /* 0x0000980000067ab9 */ /* 0x000fe20000000a00 */
[--C-:B------:R-:W-:Y:S01]  /*0910*/  SHF.R.U32.HI R13, RZ, 0x5, R0.reuse ;  /* 0x00000005ff0d7819 */ /* 0x100fe20000011600 */
[----:B------:R-:W-:Y:S01]  /*0920*/  UIMAD UR6, UR24, UR6, URZ ;  /* 0x00000006180672a4 */ /* 0x000fe2000f8e023f */
[----:B------:R-:W-:Y:S01]  /*0930*/  SHF.R.U32.HI R16, RZ, 0x2, R0 ;  /* 0x00000002ff107819 */ /* 0x000fe20000011600 */
[----:B------:R-:W0:Y:S01]  /*0940*/  LDC R20, c[0x0][0x268] ;  /* 0x00009a00ff147b82 */ /* 0x000e220000000800 */
[----:B------:R-:W-:Y:S01]  /*0950*/  IMAD R15, R11, 0x2, R12 ;  /* 0x000000020b0f7824 */ /* 0x000fe200078e020c */
[----:B------:R-:W-:Y:S01]  /*0960*/  SHF.R.U32.HI R12, RZ, 0x1, R10 ;  /* 0x00000001ff0c7819 */ /* 0x000fe2000001160a */
[----:B------:R-:W-:Y:S01]  /*0970*/  USHF.R.S32.HI UR8, URZ, 0x1f, UR6 ;  /* 0x0000001f3f087899 */ /* 0x000fe20008011406 */
[----:B------:R-:W-:Y:S01]  /*0980*/  R2UR UR28, R13 ;  /* 0x000000000d1c72ca */ /* 0x000fe200000e0000 */
[----:B------:R-:W-:Y:S01]  /*0990*/  IMAD R13, R14, UR4, RZ ;  /* 0x000000040e0d7c24 */ /* 0x000fe2000f8e02ff */
[----:B------:R-:W-:Y:S01]  /*09a0*/  SGXT.U32 R14, R16, 0x3 ;  /* 0x00000003100e781a */ /* 0x000fe20000000000 */
[----:B------:R-:W-:Y:S01]  /*09b0*/  ULDC.64 UR4, c[0x0][0x218] ;  /* 0x0000860000047ab9 */ /* 0x000fe20000000a00 */
[----:B------:R-:W2:Y:S01]  /*09c0*/  LDC.64 R10, c[0x0][0x220] ;  /* 0x00008800ff0a7b82 */ /* 0x000ea20000000a00 */
[----:B------:R-:W-:Y:S01]  /*09d0*/  UIADD3 UR29, UR25, 0x1000, URZ ;  /* 0x00001000191d7890 */ /* 0x000fe2000fffe03f */
[----:B------:R-:W-:Y:S01]  /*09e0*/  LOP3.LUT R61, R61, R12, R14, 0xfe, !PT ;  /* 0x0000000c3d3d7212 */ /* 0x000fe200078efe0e */
[----:B------:R-:W-:Y:S01]  /*09f0*/  IMAD.MOV.U32 R106, RZ, RZ, 0x3f800000 ;  /* 0x3f800000ff6a7424 */ /* 0x000fe200078e00ff */
[----:B------:R-:W-:Y:S01]  /*0a00*/  LOP3.LUT R12, R0, 0x1f, RZ, 0xc0, !PT ;  /* 0x0000001f000c7812 */ /* 0x000fe200078ec0ff */
[----:B------:R-:W-:Y:S01]  /*0a10*/  USHF.R.U32.HI UR22, URZ, 0x4, UR29 ;  /* 0x000000043f167899 */ /* 0x000fe2000801161d */
[--C-:B------:R-:W-:Y:S01]  /*0a20*/  SHF.R.U32.HI R14, RZ, 0x5, R0.reuse ;  /* 0x00000005ff0e7819 */ /* 0x100fe20000011600 */
[----:B------:R-:W-:Y:S01]  /*0a30*/  IMAD.MOV.U32 R105, RZ, RZ, -0x800000 ;  /* 0xff800000ff697424 */ /* 0x000fe200078e00ff */
[----:B------:R-:W-:Y:S01]  /*0a40*/  SHF.R.S32.HI R17, RZ, 0x1f, R13 ;  /* 0x0000001fff117819 */ /* 0x000fe2000001140d */
[----:B-1----:R-:W-:Y:S01]  /*0a50*/  IMAD R76, R76, UR24, RZ ;  /* 0x000000184c4c7c24 */ /* 0x002fe2000f8e02ff */
[----:B------:R-:W-:Y:S01]  /*0a60*/  SHF.R.U32.HI R62, RZ, 0x1, R0 ;  /* 0x00000001ff3e7819 */ /* 0x000fe20000011600 */
[-C--:B------:R-:W-:Y:S01]  /*0a70*/  IMAD R64, R4, R77.reuse, RZ ;  /* 0x0000004d04407224 */ /* 0x080fe200078e02ff */
[----:B------:R-:W-:Y:S01]  /*0a80*/  USGXT.U32 UR22, UR22, 0xe ;  /* 0x0000000e1616789a */ /* 0x000fe20008000000 */
[----:B------:R-:W-:Y:S01]  /*0a90*/  IMAD R68, R6, R77, RZ ;  /* 0x0000004d06447224 */ /* 0x000fe200078e02ff */
[----:B------:R-:W-:Y:S01]  /*0aa0*/  IADD3 R89, P0, P1, R13, UR4, R76 ;  /* 0x000000040d597c10 */ /* 0x000fe2000f91e04c */
[----:B------:R-:W-:Y:S01]  /*0ab0*/  IMAD R13, R12, UR7, RZ ;  /* 0x000000070c0d7c24 */ /* 0x000fe2000f8e02ff */
[----:B------:R-:W-:Y:S01]  /*0ac0*/  SGXT.U32 R12, R14, 0x3 ;  /* 0x000000030e0c781a */ /* 0x000fe20000000000 */
[----:B------:R-:W-:Y:S01]  /*0ad0*/  IMAD R66, R77, 0x4, R64 ;  /* 0x000000044d427824 */ /* 0x000fe200078e0240 */
[----:B------:R-:W-:Y:S01]  /*0ae0*/  SHF.R.S32.HI R76, RZ, 0x1f, R76 ;  /* 0x0000001fff4c7819 */ /* 0x000fe2000001144c */
[----:B------:R-:W-:Y:S01]  /*0af0*/  UIADD3 UR4, UR28, 0x18, URZ ;  /* 0x000000181c047890 */ /* 0x000fe2000fffe03f */
[----:B------:R-:W-:Y:S01]  /*0b00*/  IADD3 R63, P2, R64, R89, RZ ;  /* 0x00000059403f7210 */ /* 0x000fe20007f5e0ff */
[----:B0-----:R-:W-:Y:S01]  /*0b10*/  IMAD R12, R12, R20, RZ ;  /* 0x000000140c0c7224 */ /* 0x001fe200078e02ff */
[----:B------:R-:W-:Y:S01]  /*0b20*/  IADD3.X R17, R17, UR5, R76, P0, P1 ;  /* 0x0000000511117c10 */ /* 0x000fe200087e244c */
[----:B------:R-:W-:Y:S01]  /*0b30*/  IMAD R72, R77, 0x4, R66 ;  /* 0x000000044d487824 */ /* 0x000fe200078e0242 */
[----:B--2---:R-:W-:Y:S01]  /*0b40*/  IADD3 R56, P0, P1, R13, UR6, R10 ;  /* 0x000000060d387c10 */ /* 0x004fe2000f91e00a */
[C---:B------:R-:W-:Y:S01]  /*0b50*/  IMAD R99, R20.reuse, 0x8, R12 ;  /* 0x0000000814637824 */ /* 0x040fe200078e020c */
[----:B------:R-:W-:Y:S01]  /*0b60*/  SHF.R.S32.HI R10, RZ, 0x1f, R13 ;  /* 0x0000001fff0a7819 */ /* 0x000fe2000001140d */
[C---:B------:R-:W-:Y:S01]  /*0b70*/  IMAD R74, R77.reuse, 0x8, R72 ;  /* 0x000000084d4a7824 */ /* 0x040fe200078e0248 */
[----:B------:R-:W-:Y:S01]  /*0b80*/  UIADD3 UR5, UR28, 0x38, URZ ;  /* 0x000000381c057890 */ /* 0x000fe2000fffe03f */
[----:B------:R-:W-:Y:S01]  /*0b90*/  IMAD R23, R20, 0x8, R99 ;  /* 0x0000000814177824 */ /* 0x000fe200078e0263 */
[----:B------:R-:W-:Y:S01]  /*0ba0*/  IADD3.X R10, R10, UR8, R11, P0, P1 ;  /* 0x000000080a0a7c10 */ /* 0x000fe200087e240b */
[----:B------:R-:W-:Y:S01]  /*0bb0*/  IMAD R70, R8, R77, RZ ;  /* 0x0000004d08467224 */ /* 0x000fe200078e02ff */
[----:B------:R-:W-:Y:S01]  /*0bc0*/  IADD3 R94, P0, R12, R56, RZ ;  /* 0x000000380c5e7210 */ /* 0x000fe20007f1e0ff */
[C---:B------:R-:W-:Y:S01]  /*0bd0*/  IMAD R76, R77.reuse, 0x4, R74 ;  /* 0x000000044d4c7824 */ /* 0x040fe200078e024a */
[----:B------:R-:W-:Y:S01]  /*0be0*/  LEA.HI.X.SX32 R64, R64, R17, 0x1, P2 ;  /* 0x0000001140407211 */ /* 0x000fe200010f0eff */
[----:B------:R-:W-:Y:S01]  /*0bf0*/  IMAD R22, R20, 0x10, R23 ;  /* 0x0000001014167824 */ /* 0x000fe200078e0217 */
[-C--:B------:R-:W-:Y:S01]  /*0c00*/  IADD3 R65, P3, R66, R89.reuse, RZ ;  /* 0x0000005942417210 */ /* 0x080fe20007f7e0ff */
[----:B------:R-:W-:Y:S01]  /*0c10*/  IMAD R100, R20, UR4, RZ ;  /* 0x0000000414647c24 */ /* 0x000fe2000f8e02ff */
[-C--:B------:R-:W-:Y:S01]  /*0c20*/  IADD3 R67, P4, R68, R89.reuse, RZ ;  /* 0x0000005944437210 */ /* 0x080fe20007f9e0ff */
[----:B------:R-:W-:Y:S01]  /*0c30*/  IMAD R101, R20, UR5, RZ ;  /* 0x0000000514657c24 */ /* 0x000fe2000f8e02ff */
[-C--:B------:R-:W-:Y:S01]  /*0c40*/  IADD3 R71, P2, R72, R89.reuse, RZ ;  /* 0x0000005948477210 */ /* 0x080fe20007f5e0ff */
[----:B------:R-:W-:Y:S01]  /*0c50*/  IMAD R88, R77, 0x4, R76 ;  /* 0x000000044d587824 */ /* 0x000fe200078e024c */
[----:B------:R-:W-:Y:S01]  /*0c60*/  SHF.R.S32.HI R11, RZ, 0x7, R0 ;  /* 0x00000007ff0b7819 */ /* 0x000fe20000011400 */
[----:B------:R-:W-:Y:S01]  /*0c70*/  IMAD R21, R20, 0x8, R22 ;  /* 0x0000000814157824 */ /* 0x000fe200078e0216 */
[----:B------:R-:W-:Y:S01]  /*0c80*/  IADD3 R69, P5, R70, R89, RZ ;  /* 0x0000005946457210 */ /* 0x000fe20007fbe0ff */
[----:B------:R-:W-:Y:S01]  /*0c90*/  USHF.R.U32.HI UR8, URZ, 0x4, UR25 ;  /* 0x000000043f087899 */ /* 0x000fe20008011619 */
[----:B------:R-:W-:Y:S01]  /*0ca0*/  LEA.HI.X.SX32 R95, R12, R10, 0x1, P0 ;  /* 0x0000000a0c5f7211 */ /* 0x000fe200000f0eff */
[----:B------:R-:W-:Y:S01]  /*0cb0*/  IMAD R20, R20, 0x8, R21 ;  /* 0x0000000814147824 */ /* 0x000fe200078e0215 */
[----:B------:R-:W-:Y:S01]  /*0cc0*/  IADD3 R96, P0, R99, R56, RZ ;  /* 0x0000003863607210 */ /* 0x000fe20007f1e0ff */
[----:B------:R-:W-:Y:S01]  /*0cd0*/  UIADD3 UR14, UP0, UR22, 0x2, URZ ;  /* 0x00000002160e7890 */ /* 0x000fe2000ff1e03f */
[-C--:B------:R-:W-:Y:S01]  /*0ce0*/  LEA.HI.X.SX32 R66, R66, R17.reuse, 0x1, P3 ;  /* 0x0000001142427211 */ /* 0x080fe200018f0eff */
[----:B------:R-:W-:Y:S01]  /*0cf0*/  USGXT.U32 UR8, UR8, 0xe ;  /* 0x0000000e0808789a */ /* 0x000fe20008000000 */
[-C--:B------:R-:W-:Y:S01]  /*0d00*/  LEA.HI.X.SX32 R68, R68, R17.reuse, 0x1, P4 ;  /* 0x0000001144447211 */ /* 0x080fe200020f0eff */
[----:B------:R-:W-:Y:S01]  /*0d10*/  UMOV UR4, URZ ;  /* 0x0000003f00047c82 */ /* 0x000fe20008000000 */
[-C--:B------:R-:W-:Y:S01]  /*0d20*/  LEA.HI.X.SX32 R72, R72, R17.reuse, 0x1, P2 ;  /* 0x0000001148487211 */ /* 0x080fe200010f0eff */
[----:B------:R-:W-:Y:S01]  /*0d30*/  UIADD3.X UR15, UR4, -0x7fffffe0, URZ, UP0, !UPT ;  /* 0x80000020040f7890 */ /* 0x000fe200087fe43f */
[----:B------:R-:W-:Y:S01]  /*0d40*/  SGXT R11, R11, 0x1 ;  /* 0x000000010b0b781a */ /* 0x000fe20000000200 */
[----:B------:R-:W-:Y:S01]  /*0d50*/  IMAD.MOV.U32 R12, RZ, RZ, RZ ;  /* 0x000000ffff0c7224 */ /* 0x000fe200078e00ff */
[----:B------:R-:W-:Y:S01]  /*0d60*/  LEA.HI.X.SX32 R70, R70, R17, 0x1, P5 ;  /* 0x0000001146467211 */ /* 0x000fe200028f0eff */
[----:B------:R-:W-:Y:S01]  /*0d70*/  IMAD.MOV.U32 R104, RZ, RZ, 0x3f800000 ;  /* 0x3f800000ff687424 */ /* 0x000fe200078e00ff */
[----:B------:R-:W-:-:S02]  /*0d80*/  IADD3 R73, P3, R74, R89, RZ ;  /* 0x000000594a497210 */ /* 0x000fc40007f7e0ff */
[----:B------:R-:W-:Y:S02]  /*0d90*/  CS2R R24, SRZ ;  /* 0x0000000000187805 */ /* 0x000fe4000001ff00 */
[----:B------:R-:W-:Y:S02]  /*0da0*/  IADD3 R75, P4, R76, R89, RZ ;  /* 0x000000594c4b7210 */ /* 0x000fe40007f9e0ff */
[----:B------:R-:W-:Y:S02]  /*0db0*/  CS2R R26, SRZ ;  /* 0x00000000001a7805 */ /* 0x000fe4000001ff00 */
[-C--:B------:R-:W-:Y:S02]  /*0dc0*/  IADD3 R97, P1, R100, R56.reuse, RZ ;  /* 0x0000003864617210 */ /* 0x080fe40007f3e0ff */
[----:B------:R-:W-:Y:S02]  /*0dd0*/  CS2R R28, SRZ ;  /* 0x00000000001c7805 */ /* 0x000fe4000001ff00 */
[----:B------:R-:W-:-:S02]  /*0de0*/  IADD3 R98, P2, R101, R56, RZ ;  /* 0x0000003865627210 */ /* 0x000fc40007f5e0ff */
[----:B------:R-:W-:Y:S02]  /*0df0*/  CS2R R30, SRZ ;  /* 0x00000000001e7805 */ /* 0x000fe4000001ff00 */
[----:B------:R-:W-:Y:S02]  /*0e00*/  SGXT.U32 R62, R62, 0x1 ;  /* 0x000000013e3e781a */ /* 0x000fe40000000000 */
[----:B------:R-:W-:Y:S02]  /*0e10*/  CS2R R32, SRZ ;  /* 0x0000000000207805 */ /* 0x000fe4000001ff00 */
[----:B------:R-:W-:Y:S02]  /*0e20*/  IADD3 R89, P5, R88, R89, RZ ;  /* 0x0000005958597210 */ /* 0x000fe40007fbe0ff */
[----:B------:R-:W-:Y:S02]  /*0e30*/  CS2R R34, SRZ ;  /* 0x0000000000227805 */ /* 0x000fe4000001ff00 */
[----:B------:R-:W-:-:S02]  /*0e40*/  LEA.HI.X.SX32 R99, R99, R10, 0x1, P0 ;  /* 0x0000000a63637211 */ /* 0x000fc400000f0eff */
[----:B------:R-:W-:Y:S02]  /*0e50*/  CS2R R36, SRZ ;  /* 0x0000000000247805 */ /* 0x000fe4000001ff00 */
[----:B------:R-:W-:Y:S02]  /*0e60*/  IADD3 R102, P0, R23, R56, RZ ;  /* 0x0000003817667210 */ /* 0x000fe40007f1e0ff */
[----:B------:R-:W-:Y:S02]  /*0e70*/  CS2R R38, SRZ ;  /* 0x0000000000267805 */ /* 0x000fe4000001ff00 */
[----:B------:R-:W-:Y:S01]  /*0e80*/  LOP3.LUT R11, R11, 0x90, RZ, 0xc0, !PT ;  /* 0x000000900b0b7812 */ /* 0x000fe200078ec0ff */
[----:B------:R-:W-:Y:S01]  /*0e90*/  UMOV UR12, 0xfffffffe ;  /* 0xfffffffe000c7882 */ /* 0x000fe20000000000 */
[-C--:B------:R-:W-:Y:S01]  /*0ea0*/  LEA.HI.X.SX32 R100, R100, R10.reuse, 0x1, P1 ;  /* 0x0000000a64647211 */ /* 0x080fe200008f0eff */
[----:B------:R-:W-:Y:S01]  /*0eb0*/  UMOV UR13, 0x7fffffdf ;  /* 0x7fffffdf000d7882 */ /* 0x000fe20000000000 */
[----:B------:R-:W-:Y:S01]  /*0ec0*/  LEA.HI.X.SX32 R101, R101, R10, 0x1, P2 ;  /* 0x0000000a65657211 */ /* 0x000fe200010f0eff */
[----:B------:R-:W-:Y:S01]  /*0ed0*/  UMOV UR9, URZ ;  /* 0x0000003f00097c82 */ /* 0x000fe20008000000 */
[----:B------:R-:W-:Y:S01]  /*0ee0*/  LOP3.LUT R62, R15, R62, RZ, 0xfc, !PT ;  /* 0x0000003e0f3e7212 */ /* 0x000fe200078efcff */
[----:B------:R-:W-:Y:S01]  /*0ef0*/  IMAD.MOV.U32 R15, RZ, RZ, 0x7632 ;  /* 0x00007632ff0f7424 */ /* 0x000fe200078e00ff */
[-C--:B------:R-:W-:Y:S01]  /*0f00*/  LEA.HI.X.SX32 R74, R74, R17.reuse, 0x1, P3 ;  /* 0x000000114a4a7211 */ /* 0x080fe200018f0eff */
[----:B------:R-:W-:Y:S01]  /*0f10*/  UMOV UR5, URZ ;  /* 0x0000003f00057c82 */ /* 0x000fe20008000000 */
[-C--:B------:R-:W-:Y:S01]  /*0f20*/  LEA.HI.X.SX32 R76, R76, R17.reuse, 0x1, P4 ;  /* 0x000000114c4c7211 */ /* 0x080fe200020f0eff */
[----:B------:R-:W-:Y:S01]  /*0f30*/  UMOV UR6, URZ ;  /* 0x0000003f00067c82 */ /* 0x000fe20008000000 */
[----:B------:R-:W-:Y:S01]  /*0f40*/  LEA.HI.X.SX32 R88, R88, R17, 0x1, P5 ;  /* 0x0000001158587211 */ /* 0x000fe200028f0eff */
[----:B------:R-:W-:Y:S01]  /*0f50*/  IMAD.MOV.U32 R17, RZ, RZ, 0x5410 ;  /* 0x00005410ff117424 */ /* 0x000fe200078e00ff */
[-C--:B------:R-:W-:Y:S01]  /*0f60*/  IADD3 R103, P1, R22, R56.reuse, RZ ;  /* 0x0000003816677210 */ /* 0x080fe20007f3e0ff */
[----:B------:R-:W-:Y:S01]  /*0f70*/  UIADD3.64 UR12, UR8, -UR12, URZ ;  /* 0x8000000c080c7297 */ /* 0x000fe2000fffe03f */
[-C--:B------:R-:W-:Y:S01]  /*0f80*/  IADD3 R57, P2, R21, R56.reuse, RZ ;  /* 0x0000003815397210 */ /* 0x080fe20007f5e0ff */
[----:B------:R-:W-:Y:S01]  /*0f90*/  UIADD3.64 UR10, UR14, 0x3e, URZ ;  /* 0x0000003e0e0a7897 */ /* 0x000fe2000fffe03f */
[----:B------:R-:W-:Y:S01]  /*0fa0*/  IADD3 R56, P3, R20, R56, RZ ;  /* 0x0000003814387210 */ /* 0x000fe20007f7e0ff */
[----:B------:R-:W-:Y:S01]  /*0fb0*/  UIADD3.64 UR18, UR14, 0x40, URZ ;  /* 0x000000400e127897 */ /* 0x000fe2000fffe03f */
[-C--:B------:R-:W-:Y:S01]  /*0fc0*/  LEA.HI.X.SX32 R23, R23, R10.reuse, 0x1, P0 ;  /* 0x0000000a17177211 */ /* 0x080fe200000f0eff */
[----:B------:R-:W-:Y:S01]  /*0fd0*/  ULDC UR32, c[0x0][0x238] ;  /* 0x00008e0000207ab9 */ /* 0x000fe20000000800 */
[----:B------:R-:W-:Y:S01]  /*0fe0*/  LOP3.LUT P0, RZ, R0, 0x2, RZ, 0xc0, !PT ;  /* 0x0000000200ff7812 */ /* 0x000fe2000780c0ff */
[----:B------:R-:W-:Y:S01]  /*0ff0*/  UMOV UR20, UR8 ;  /* 0x0000000800147c82 */ /* 0x000fe20008000000 */
[----:B------:R-:W-:Y:S01]  /*1000*/  LOP3.LUT R16, R11, 0x7f, R0, 0x78, !PT ;  /* 0x0000007f0b107812 */ /* 0x000fe200078e7800 */
[----:B------:R-:W-:Y:S01]  /*1010*/  UMOV UR21, 0x80000020 ;  /* 0x8000002000157882 */ /* 0x000fe20000000000 */
[----:B------:R-:W-:-:S02]  /*1020*/  LEA.HI.X.SX32 R22, R22, R10, 0x1, P1 ;  /* 0x0000000a16167211 */ /* 0x000fc400008f0eff */
[-C--:B------:R-:W-:Y:S02]  /*1030*/  LEA.HI.X.SX32 R21, R21, R10.reuse, 0x1, P2 ;  /* 0x0000000a15157211 */ /* 0x080fe400010f0eff */
[----:B------:R-:W-:Y:S01]  /*1040*/  LEA.HI.X.SX32 R20, R20, R10, 0x1, P3 ;  /* 0x0000000a14147211 */ /* 0x000fe200018f0eff */
[----:B------:R-:W-:Y:S01]  /*1050*/  IMAD.MOV.U32 R10, RZ, RZ, -0x800000 ;  /* 0xff800000ff0a7424 */ /* 0x000fe200078e00ff */
[----:B------:R-:W-:Y:S02]  /*1060*/  LOP3.LUT P6, RZ, R0, 0x1, RZ, 0xc0, !PT ;  /* 0x0000000100ff7812 */ /* 0x000fe400078cc0ff */
[----:B------:R-:W-:Y:S02]  /*1070*/  LOP3.LUT R19, R60, 0x6, RZ, 0xc0, !PT ;  /* 0x000000063c137812 */ /* 0x000fe400078ec0ff */
[----:B------:R-:W-:Y:S02]  /*1080*/  SEL R17, R17, 0x1054, !P0 ;  /* 0x0000105411117807 */ /* 0x000fe40004000000 */
[----:B------:R-:W-:-:S02]  /*1090*/  SEL R15, R15, 0x3276, !P0 ;  /* 0x000032760f0f7807 */ /* 0x000fc40004000000 */
[----:B------:R-:W-:Y:S02]  /*10a0*/  LOP3.LUT R14, R61, 0x8, RZ, 0xfc, !PT ;  /* 0x000000083d0e7812 */ /* 0x000fe400078efcff */
[----:B------:R-:W-:Y:S02]  /*10b0*/  LOP3.LUT R13, R62, 0x1, RZ, 0x3c, !PT ;  /* 0x000000013e0d7812 */ /* 0x000fe400078e3cff */
[----:B------:R-:W-:-:S07]  /*10c0*/  LOP3.LUT R11, R16, 0x20, RZ, 0x3c, !PT ;  /* 0x00000020100b7812 */ /* 0x000fce00078e3cff */
.L_x_1:
[----:B------:R-:W-:Y:S02]  /*10d0*/  SHF.R.S32.HI R83, RZ, 0x1f, R12 ;  /* 0x0000001fff537819 */ /* 0x000fe4000001140c */
[C---:B------:R-:W-:Y:S02]  /*10e0*/  IADD3 R48, P0, R12.reuse, R63, RZ ;  /* 0x0000003f0c307210 */ /* 0x040fe40007f1e0ff */
[----:B------:R-:W-:-:S03]  /*10f0*/  IADD3 R52, P1, R12, R65, RZ ;  /* 0x000000410c347210 */ /* 0x000fc60007f3e0ff */
[C---:B------:R-:W-:Y:S01]  /*1100*/  IMAD.X R49, R83.reuse, 0x1, R64, P0 ;  /* 0x0000000153317824 */ /* 0x040fe200000e0640 */
[C---:B------:R-:W-:Y:S01]  /*1110*/  IADD3 R50, P0, R12.reuse, R71, RZ ;  /* 0x000000470c327210 */ /* 0x040fe20007f1e0ff */
[C---:B------:R-:W-:Y:S01]  /*1120*/  IMAD.X R53, R83.reuse, 0x1, R66, P1 ;  /* 0x0000000153357824 */ /* 0x040fe200008e0642 */
[C---:B------:R-:W-:Y:S02]  /*1130*/  IADD3 R46, P1, R12.reuse, R67, RZ ;  /* 0x000000430c2e7210 */ /* 0x040fe40007f3e0ff */
[----:B------:R0:W2:Y:S01]  /*1140*/  LDG.E.U8 R55, desc[UR26][R48.64] ;  /* 0x0000001a30377981 */ /* 0x0000a2000c1e1100 */
[C---:B------:R-:W-:Y:S01]  /*1150*/  IMAD.X R51, R83.reuse, 0x1, R72, P0 ;  /* 0x0000000153337824 */ /* 0x040fe200000e0648 */
[C---:B------:R-:W-:Y:S01]  /*1160*/  IADD3 R44, P0, R12.reuse, R73, RZ ;  /* 0x000000490c2c7210 */ /* 0x040fe20007f1e0ff */
[C---:B------:R-:W-:Y:S01]  /*1170*/  IMAD.X R47, R83.reuse, 0x1, R68, P1 ;  /* 0x00000001532f7824 */ /* 0x040fe200008e0644 */
[C---:B------:R-:W-:Y:S01]  /*1180*/  IADD3 R42, P2, R12.reuse, R89, RZ ;  /* 0x000000590c2a7210 */ /* 0x040fe20007f5e0ff */
[----:B------:R-:W3:Y:S01]  /*1190*/  LDG.E.U8 R78, desc[UR26][R52.64] ;  /* 0x0000001a344e7981 */ /* 0x000ee2000c1e1100 */
[----:B------:R-:W-:Y:S01]  /*11a0*/  IADD3 R40, P1, R12, R75, RZ ;  /* 0x0000004b0c287210 */ /* 0x000fe20007f3e0ff */
[----:B------:R-:W-:-:S02]  /*11b0*/  IMAD.X R45, R83, 0x1, R74, P0 ;  /* 0x00000001532d7824 */ /* 0x000fc400000e064a */
[----:B------:R-:W4:Y:S01]  /*11c0*/  LDG.E.U8 R79, desc[UR26][R50.64] ;  /* 0x0000001a324f7981 */ /* 0x000f22000c1e1100 */
[----:B0-----:R-:W-:Y:S01]  /*11d0*/  IADD3 R48, P0, R12, R69, RZ ;  /* 0x000000450c307210 */ /* 0x001fe20007f1e0ff */
[C---:B------:R-:W-:Y:S02]  /*11e0*/  IMAD.X R43, R83.reuse, 0x1, R88, P2 ;  /* 0x00000001532b7824 */ /* 0x040fe400010e0658 */
[C---:B------:R-:W-:Y:S01]  /*11f0*/  IMAD.X R41, R83.reuse, 0x1, R76, P1 ;  /* 0x0000000153297824 */ /* 0x040fe200008e064c */
[----:B------:R-:W5:Y:S01]  /*1200*/  LDG.E.U8 R81, desc[UR26][R44.64] ;  /* 0x0000001a2c517981 */ /* 0x000f62000c1e1100 */
[----:B------:R-:W-:-:S03]  /*1210*/  IMAD.X R49, R83, 0x1, R70, P0 ;  /* 0x0000000153317824 */ /* 0x000fc600000e0646 */
[----:B------:R-:W3:Y:S04]  /*1220*/  LDG.E.U8 R83, desc[UR26][R42.64] ;  /* 0x0000001a2a537981 */ /* 0x000ee8000c1e1100 */
[----:B------:R-:W3:Y:S04]  /*1230*/  LDG.E.U8 R80, desc[UR26][R46.64] ;  /* 0x0000001a2e507981 */ /* 0x000ee8000c1e1100 */
[----:B------:R-:W3:Y:S04]  /*1240*/  LDG.E.U8 R82, desc[UR26][R40.64] ;  /* 0x0000001a28527981 */ /* 0x000ee8000c1e1100 */
[----:B------:R-:W3:Y:S01]  /*1250*/  LDG.E.U8 R86, desc[UR26][R48.64] ;  /* 0x0000001a30567981 */ /* 0x000ee2000c1e1100 */
[----:B------:R-:W-:Y:S06]  /*1260*/  BAR.SYNC.DEFER_BLOCKING 0x0 ;  /* 0x0000000000007b1d */ /* 0x000fec0000010000 */
[----:B------:R-:W-:Y:S01]  /*1270*/  UMOV UR23, 0x80000020 ;  /* 0x8000002000177882 */ /* 0x000fe20000000000 */
[----:B------:R-:W-:Y:S01]  /*1280*/  UMOV UR8, UR20 ;  /* 0x0000001400087c82 */ /* 0x000fe20008000000 */
[----:B------:R-:W-:Y:S01]  /*1290*/  UMOV UR9, UR21 ;  /* 0x0000001500097c82 */ /* 0x000fe20008000000 */
[----:B------:R-:W-:Y:S01]  /*12a0*/  IADD3 R84, P0, R94, UR4, RZ ;  /* 0x000000045e547c10 */ /* 0x000fe2000ff1e0ff */
[----:B------:R-:W-:Y:S01]  /*12b0*/  UMOV UR16, UR12 ;  /* 0x0000000c00107c82 */ /* 0x000fe20008000000 */
[----:B------:R-:W-:Y:S01]  /*12c0*/  UMOV UR17, UR13 ;  /* 0x0000000d00117c82 */ /* 0x000fe20008000000 */
[----:B--2---:R0:W-:Y:S04]  /*12d0*/  STS.U8 [R16+UR25+0x1000], R55 ;  /* 0x0010003710007988 */ /* 0x0041e80008000019 */
[----:B----4-:R-:W-:Y:S04]  /*12e0*/  STS.U8 [R16+UR25+0x1200], R79 ;  /* 0x0012004f10007988 */ /* 0x010fe80008000019 */
[----:B-----5:R-:W-:Y:S04]  /*12f0*/  STS.U8 [R16+UR25+0x1400], R81 ;  /* 0x0014005110007988 */ /* 0x020fe80008000019 */
[----:B---3--:R-:W-:Y:S04]  /*1300*/  STS.U8 [R16+UR25+0x1600], R83 ;  /* 0x0016005310007988 */ /* 0x008fe80008000019 */
[----:B------:R-:W-:Y:S04]  /*1310*/  STS.U8 [R11+UR25+0x1100], R78 ;  /* 0x0011004e0b007988 */ /* 0x000fe80008000019 */
[----:B------:R-:W-:Y:S04]  /*1320*/  STS.U8 [R11+UR25+0x1300], R80 ;  /* 0x001300500b007988 */ /* 0x000fe80008000019 */
[----:B------:R1:W-:Y:S04]  /*1330*/  STS.U8 [R11+UR25+0x1500], R82 ;  /* 0x001500520b007988 */ /* 0x0003e80008000019 */
[----:B------:R2:W-:Y:S01]  /*1340*/  STS.U8 [R11+UR25+0x1700], R86 ;  /* 0x001700560b007988 */ /* 0x0005e20008000019 */
[----:B------:R3:W-:Y:S06]  /*1350*/  MEMBAR.ALL.CTA ;  /* 0x0000000000007992 */ /* 0x0007ec0000008000 */
[----:B---3--:R-:W3:Y:S02]  /*1360*/  FENCE.VIEW.ASYNC.S ;  /* 0x00000000000073c6 */ /* 0x008ee40000000000 */
[----:B---3--:R-:W-:Y:S06]  /*1370*/  BAR.SYNC.DEFER_BLOCKING 0x0 ;  /* 0x0000000000007b1d */ /* 0x008fec0000010000 */
[----:B0-----:R-:W-:-:S06]  /*1380*/  WARPGROUP.ARRIVE ;  /* 0x00000000000079c5 */ /* 0x001fcc0000000000 */
[----:B------:R-:W-:Y:S01]  /*1390*/  QGMMA.64x16x32.F32.E4M3.E4M3 R48, gdesc[UR20], RZ, !UPT ;  /* 0x00200000143079f3 */ /* 0x000fe2000c7008ff */
[----:B-1----:R-:W-:Y:S02]  /*13a0*/  IADD3 R82, P1, R96, UR4, RZ ;  /* 0x0000000460527c10 */ /* 0x002fe4000ff3e0ff */
[----:B------:R-:W-:Y:S01]  /*13b0*/  IADD3 R78, P2, R97, UR4, RZ ;  /* 0x00000004614e7c10 */ /* 0x000fe2000ff5e0ff */
[----:B------:R-:W-:Y:S04]  /*13c0*/  QGMMA.64x16x32.F32.E4M3.E4M3 R48, gdesc[UR12], R48 ;  /* 0x002000000c3079f3 */ /* 0x000fe80008700830 */
[----:B------:R-:W-:Y:S01]  /*13d0*/  QGMMA.64x16x32.F32.E4M3.E4M3 R40, gdesc[UR8], RZ, !UPT ;  /* 0x00200000082879f3 */ /* 0x000fe2000c7008ff */
[----:B------:R-:W-:-:S06]  /*13e0*/  USHF.R.S32.HI UR8, URZ, 0x1f, UR4 ;  /* 0x0000001f3f087899 */ /* 0x000fcc0008011404 */
[----:B------:R-:W-:Y:S02]  /*13f0*/  IADD3.X R85, R95, UR8, RZ, P0, !PT ;  /* 0x000000085f557c10 */ /* 0x000fe400087fe4ff */
[----:B------:R-:W-:Y:S02]  /*1400*/  IADD3.X R83, R99, UR8, RZ, P1, !PT ;  /* 0x0000000863537c10 */ /* 0x000fe40008ffe4ff */
[----:B------:R-:W-:Y:S01]  /*1410*/  IADD3 R80, P0, R102, UR4, RZ ;  /* 0x0000000466507c10 */ /* 0x000fe2000ff1e0ff */
[----:B------:R0:W3:Y:S01]  /*1420*/  LDG.E.U8 R107, desc[UR26][R84.64] ;  /* 0x0000001a546b7981 */ /* 0x0000e2000c1e1100 */
[----:B--2---:R-:W-:Y:S02]  /*1430*/  IADD3 R86, P1, R103, UR4, RZ ;  /* 0x0000000467567c10 */ /* 0x004fe4000ff3e0ff */
[----:B------:R-:W-:Y:S01]  /*1440*/  IADD3.X R81, R23, UR8, RZ, P0, !PT ;  /* 0x0000000817517c10 */ /* 0x000fe200087fe4ff */
[----:B------:R-:W2:Y:S01]  /*1450*/  LDG.E.U8 R83, desc[UR26][R82.64] ;  /* 0x0000001a52537981 */ /* 0x000ea2000c1e1100 */
[----:B------:R-:W-:-:S02]  /*1460*/  IADD3.X R79, R100, UR8, RZ, P2, !PT ;  /* 0x00000008644f7c10 */ /* 0x000fc400097fe4ff */
[----:B------:R-:W-:Y:S02]  /*1470*/  IADD3.X R87, R22, UR8, RZ, P1, !PT ;  /* 0x0000000816577c10 */ /* 0x000fe40008ffe4ff */
[----:B------:R-:W-:Y:S01]  /*1480*/  IADD3 R90, P0, R57, UR4, RZ ;  /* 0x00000004395a7c10 */ /* 0x000fe2000ff1e0ff */
[----:B------:R-:W4:Y:S01]  /*1490*/  LDG.E.U8 R81, desc[UR26][R80.64] ;  /* 0x0000001a50517981 */ /* 0x000f22000c1e1100 */
[----:B------:R-:W-:Y:S02]  /*14a0*/  IADD3 R92, P1, R56, UR4, RZ ;  /* 0x00000004385c7c10 */ /* 0x000fe4000ff3e0ff */
[----:B0-----:R-:W-:Y:S01]  /*14b0*/  IADD3 R84, P2, R98, UR4, RZ ;  /* 0x0000000462547c10 */ /* 0x001fe2000ff5e0ff */
[----:B------:R-:W5:Y:S01]  /*14c0*/  LDG.E.U8 R79, desc[UR26][R78.64] ;  /* 0x0000001a4e4f7981 */ /* 0x000f62000c1e1100 */
[----:B------:R-:W-:Y:S02]  /*14d0*/  IADD3.X R91, R21, UR8, RZ, P0, !PT ;  /* 0x00000008155b7c10 */ /* 0x000fe400087fe4ff */
[----:B------:R-:W-:Y:S01]  /*14e0*/  IADD3.X R93, R20, UR8, RZ, P1, !PT ;  /* 0x00000008145d7c10 */ /* 0x000fe20008ffe4ff */
[----:B------:R0:W5:Y:S01]  /*14f0*/  LDG.E.U8 R87, desc[UR26][R86.64] ;  /* 0x0000001a56577981 */ /* 0x000162000c1e1100 */
[----:B------:R-:W-:-:S03]  /*1500*/  IADD3.X R85, R101, UR8, RZ, P2, !PT ;  /* 0x0000000865557c10 */ /* 0x000fc600097fe4ff */
[----:B------:R-:W5:Y:S04]  /*1510*/  LDG.E.U8 R91, desc[UR26][R90.64] ;  /* 0x0000001a5a5b7981 */ /* 0x000f68000c1e1100 */
[----:B------:R-:W5:Y:S04]  /*1520*/  LDG.E.U8 R93, desc[UR26][R92.64] ;  /* 0x0000001a5c5d7981 */ /* 0x000f68000c1e1100 */
[----:B------:R1:W5:Y:S01]  /*1530*/  LDG.E.U8 R85, desc[UR26][R84.64] ;  /* 0x0000001a54557981 */ /* 0x000362000c1e1100 */
[----:B------:R-:W-:Y:S01]  /*1540*/  QGMMA.64x16x32.F32.E4M3.E4M3 R40, gdesc[UR16], R40, gsb0 ;  /* 0x00200000102879f3 */ /* 0x000fe20008000828 */
[----:B0-----:R-:W-:-:S04]  /*1550*/  IADD3 R86, P0, R19, UR5, RZ ;  /* 0x0000000513567c10 */ /* 0x001fc8000ff1e0ff */
[C---:B------:R-:W-:Y:S01]  /*1560*/  IADD3 R78, P5, R86.reuse, 0x9, RZ ;  /* 0x00000009564e7810 */ /* 0x040fe20007fbe0ff */
[----:B------:R-:W-:Y:S01]  /*1570*/  IMAD.X R80, RZ, RZ, UR6, P0 ;  /* 0x00000006ff507e24 */ /* 0x000fe200080e06ff */
[C---:B------:R-:W-:Y:S02]  /*1580*/  IADD3 R108, P0, R86.reuse, 0x10, RZ ;  /* 0x00000010566c7810 */ /* 0x040fe40007f1e0ff */
[----:B------:R-:W-:Y:S02]  /*1590*/  IADD3 R82, P3, R86, 0x11, RZ ;  /* 0x0000001156527810 */ /* 0x000fe40007f7e0ff */
[C---:B------:R-:W-:Y:S01]  /*15a0*/  ISETP.GT.U32.AND P1, PT, R78.reuse, R61, PT ;  /* 0x0000003d4e00720c */ /* 0x040fe20003f24070 */
[--C-:B-1----:R-:W-:Y:S01]  /*15b0*/  IMAD.X R84, RZ, RZ, R80.reuse, P0 ;  /* 0x000000ffff547224 */ /* 0x102fe200000e0650 */
[-C--:B------:R-:W-:Y:S01]  /*15c0*/  ISETP.GT.U32.AND P4, PT, R78, R14.reuse, PT ;  /* 0x0000000e4e00720c */ /* 0x080fe20003f84070 */
[--C-:B------:R-:W-:Y:S01]  /*15d0*/  IMAD.X R78, RZ, RZ, R80.reuse, P5 ;  /* 0x000000ffff4e7224 */ /* 0x100fe200028e0650 */
[-C--:B------:R-:W-:Y:S01]  /*15e0*/  ISETP.GT.U32.AND P5, PT, R108, R14.reuse, PT ;  /* 0x0000000e6c00720c */ /* 0x080fe20003fa4070 */
[----:B------:R-:W-:Y:S01]  /*15f0*/  IMAD.X R90, RZ, RZ, R80, P3 ;  /* 0x000000ffff5a7224 */ /* 0x000fe200018e0650 */
[----:B------:R-:W-:-:S02]  /*1600*/  ISETP.GT.U32.AND P3, PT, R82, R14, PT ;  /* 0x0000000e5200720c */ /* 0x000fc40003f64070 */
[----:B------:R-:W-:Y:S02]  /*1610*/  ISETP.GT.U32.AND.EX P5, PT, R84, RZ, PT, P5 ;  /* 0x000000ff5400720c */ /* 0x000fe40003fa4150 */
[----:B------:R-:W-:Y:S02]  /*1620*/  ISETP.GT.U32.AND.EX P3, PT, R90, RZ, PT, P3 ;  /* 0x000000ff5a00720c */ /* 0x000fe40003f64130 */
[----:B------:R-:W-:Y:S02]  /*1630*/  ISETP.GT.U32.AND.EX P4, PT, R78, RZ, PT, P4 ;  /* 0x000000ff4e00720c */ /* 0x000fe40003f84140 */
[-C--:B------:R-:W-:Y:S02]  /*1640*/  ISETP.GT.U32.AND P0, PT, R82, R61.reuse, PT ;  /* 0x0000003d5200720c */ /* 0x080fe40003f04070 */
[----:B------:R-:W-:Y:S01]  /*1650*/  ISETP.GT.U32.AND P2, PT, R108, R61, PT ;  /* 0x0000003d6c00720c */ /* 0x000fe20003f44070 */
[----:B------:R-:W-:Y:S02]  /*1660*/  WARPGROUP.DEPBAR.LE gsb0, 0x0 ;  /* 0x00008000000079c5 */ /* 0x000fe40000010000 */
[----:B------:R-:W-:Y:S01]  /*1670*/  FMUL R42, R42, UR32 ;  /* 0x000000202a2a7c20 */ /* 0x000fe20008400000 */
[----:B------:R-:W-:Y:S01]  /*1680*/  FMUL R92, R43, UR32 ;  /* 0x000000202b5c7c20 */ /* 0x000fe20008400000 */
[----:B------:R-:W-:Y:S01]  /*1690*/  FMUL R55, R55, UR32 ;  /* 0x0000002037377c20 */ /* 0x000fe20008400000 */
[----:B------:R-:W-:Y:S01]  /*16a0*/  ISETP.GT.U32.AND.EX P1, PT, R78, RZ, PT, P1 ;  /* 0x000000ff4e00720c */ /* 0x000fe20003f24110 */
[----:B------:R-:W-:Y:S01]  /*16b0*/  BAR.SYNC.DEFER_BLOCKING 0x0 ;  /* 0x0000000000007b1d */ /* 0x000fe20000010000 */
[----:B------:R-:W-:-:S02]  /*16c0*/  FSEL R43, R42, -INF , !P5 ;  /* 0xff8000002a2b7808 */ /* 0x000fc40006800000 */
[----:B------:R-:W-:Y:S02]  /*16d0*/  IADD3 R82, P5, R86, 0x18, RZ ;  /* 0x0000001856527810 */ /* 0x000fe40007fbe0ff */
[----:B------:R-:W-:Y:S02]  /*16e0*/  FSEL R42, R92, -INF , !P3 ;  /* 0xff8000005c2a7808 */ /* 0x000fe40005800000 */
[----:B------:R-:W-:Y:S02]  /*16f0*/  FSEL R55, R55, -INF , !P4 ;  /* 0xff80000037377808 */ /* 0x000fe40006000000 */
[CC--:B------:R-:W-:Y:S02]  /*1700*/  ISETP.GE.U32.AND P3, PT, R86.reuse, R14.reuse, PT ;  /* 0x0000000e5600720c */ /* 0x0c0fe40003f66070 */
[----:B------:R-:W-:Y:S01]  /*1710*/  ISETP.GT.U32.AND P4, PT, R86, R14, PT ;  /* 0x0000000e5600720c */ /* 0x000fe20003f84070 */
[----:B------:R-:W-:Y:S01]  /*1720*/  FMUL R51, R51, UR32 ;  /* 0x0000002033337c20 */ /* 0x000fe20008400000 */
[----:B------:R-:W-:Y:S01]  /*1730*/  FMUL R50, R50, UR32 ;  /* 0x0000002032327c20 */ /* 0x000fe20008400000 */
[----:B------:R-:W-:Y:S01]  /*1740*/  IMAD.X R92, RZ, RZ, R80, P5 ;  /* 0x000000ffff5c7224 */ /* 0x000fe200028e0650 */
[----:B------:R-:W-:-:S02]  /*1750*/  ISETP.GE.U32.AND.EX P3, PT, R80, RZ, PT, P3 ;  /* 0x000000ff5000720c */ /* 0x000fc40003f66130 */
[----:B------:R-:W-:Y:S02]  /*1760*/  ISETP.GT.U32.AND.EX P4, PT, R80, RZ, PT, P4 ;  /* 0x000000ff5000720c */ /* 0x000fe40003f84140 */
[----:B------:R-:W-:Y:S01]  /*1770*/  ISETP.GT.U32.AND P5, PT, R86, R61, PT ;  /* 0x0000003d5600720c */ /* 0x000fe20003fa4070 */
[----:B------:R-:W-:Y:S01]  /*1780*/  FMUL R54, R54, UR32 ;  /* 0x0000002036367c20 */ /* 0x000fe20008400000 */
[----:B------:R-:W-:Y:S02]  /*1790*/  FSEL R51, R51, -INF , !P3 ;  /* 0xff80000033337808 */ /* 0x000fe40005800000 */
[----:B------:R-:W-:Y:S02]  /*17a0*/  FSEL R50, R50, -INF , !P4 ;  /* 0xff80000032327808 */ /* 0x000fe40006000000 */
[----:B------:R-:W-:Y:S02]  /*17b0*/  ISETP.GT.U32.AND.EX P5, PT, R80, RZ, PT, P5 ;  /* 0x000000ff5000720c */ /* 0x000fe40003fa4150 */
[----:B------:R-:W-:-:S02]  /*17c0*/  IADD3 R112, P3, R86, 0x8, RZ ;  /* 0x0000000856707810 */ /* 0x000fc40007f7e0ff */
[----:B------:R-:W-:Y:S01]  /*17d0*/  ISETP.GT.U32.AND P4, PT, R82, R14, PT ;  /* 0x0000000e5200720c */ /* 0x000fe20003f84070 */
[----:B------:R-:W-:Y:S01]  /*17e0*/  FMUL R46, R46, UR32 ;  /* 0x000000202e2e7c20 */ /* 0x000fe20008400000 */
[----:B------:R-:W-:Y:S01]  /*17f0*/  FSEL R54, R54, -INF , !P5 ;  /* 0xff80000036367808 */ /* 0x000fe20006800000 */
[----:B------:R-:W-:Y:S01]  /*1800*/  IMAD.X R111, RZ, RZ, R80, P3 ;  /* 0x000000ffff6f7224 */ /* 0x000fe200018e0650 */
[----:B------:R-:W-:Y:S02]  /*1810*/  FMNMX R109, R50, R51, !PT ;  /* 0x00000033326d7209 */ /* 0x000fe40007800000 */
[----:B------:R-:W-:Y:S02]  /*1820*/  ISETP.GT.U32.AND.EX P4, PT, R92, RZ, PT, P4 ;  /* 0x000000ff5c00720c */ /* 0x000fe40003f84140 */
[----:B------:R-:W-:Y:S02]  /*1830*/  IADD3 R110, P3, R86, 0x19, RZ ;  /* 0x00000019566e7810 */ /* 0x000fe40007f7e0ff */
[----:B------:R-:W-:-:S02]  /*1840*/  FMNMX R108, R54, R109, !PT ;  /* 0x0000006d366c7209 */ /* 0x000fc40007800000 */
[----:B------:R-:W-:Y:S02]  /*1850*/  FSEL R46, R46, -INF , !P4 ;  /* 0xff8000002e2e7808 */ /* 0x000fe40006000000 */
[----:B------:R-:W-:Y:S01]  /*1860*/  ISETP.GE.U32.AND P4, PT, R86, R61, PT ;  /* 0x0000003d5600720c */ /* 0x000fe20003f86070 */
[----:B------:R-:W-:Y:S01]  /*1870*/  IMAD.X R86, RZ, RZ, R80, P3 ;  /* 0x000000ffff567224 */ /* 0x000fe200018e0650 */
[----:B------:R-:W-:Y:S02]  /*1880*/  FMNMX R108, R55, R108, !PT ;  /* 0x0000006c376c7209 */ /* 0x000fe40007800000 */
[----:B------:R-:W-:Y:S01]  /*1890*/  ISETP.GT.U32.AND P3, PT, R110, R14, PT ;  /* 0x0000000e6e00720c */ /* 0x000fe20003f64070 */
[----:B------:R-:W-:Y:S01]  /*18a0*/  FMUL R47, R47, UR32 ;  /* 0x000000202f2f7c20 */ /* 0x000fe20008400000 */
[----:B------:R-:W-:Y:S02]  /*18b0*/  FMNMX R109, R43, R108, !PT ;  /* 0x0000006c2b6d7209 */ /* 0x000fe40007800000 */
[----:B------:R-:W-:-:S02]  /*18c0*/  ISETP.GT.U32.AND.EX P3, PT, R86, RZ, PT, P3 ;  /* 0x000000ff5600720c */ /* 0x000fc40003f64130 */
[----:B------:R-:W-:Y:S01]  /*18d0*/  ISETP.GE.U32.AND.EX P4, PT, R80, RZ, PT, P4 ;  /* 0x000000ff5000720c */ /* 0x000fe20003f86140 */
[----:B------:R-:W-:Y:S01]  /*18e0*/  FMUL R80, R52, UR32 ;  /* 0x0000002034507c20 */ /* 0x000fe20008400000 */
[----:B------:R-:W-:Y:S01]  /*18f0*/  FMNMX R109, R42, R109, !PT ;  /* 0x0000006d2a6d7209 */ /* 0x000fe20007800000 */
[----:B------:R-:W-:Y:S01]  /*1900*/  FMUL R52, R48, UR32 ;  /* 0x0000002030347c20 */ /* 0x000fe20008400000 */
[----:B------:R-:W-:Y:S01]  /*1910*/  FSEL R47, R47, -INF , !P3 ;  /* 0xff8000002f2f7808 */ /* 0x000fe20005800000 */
[----:B------:R-:W-:Y:S01]  /*1920*/  FMUL R49, R49, UR32 ;  /* 0x0000002031317c20 */ /* 0x000fe20008400000 */
[----:B------:R-:W-:Y:S02]  /*1930*/  ISETP.GT.U32.AND P3, PT, R112, R61, PT ;  /* 0x0000003d7000720c */ /* 0x000fe40003f64070 */
[----:B------:R-:W-:Y:S02]  /*1940*/  FMNMX R108, R46, R109, !PT ;  /* 0x0000006d2e6c7209 */ /* 0x000fe40007800000 */
[----:B------:R-:W-:-:S02]  /*1950*/  ISETP.GT.U32.AND.EX P3, PT, R111, RZ, PT, P3 ;  /* 0x000000ff6f00720c */ /* 0x000fc40003f64130 */
[----:B------:R-:W-:Y:S02]  /*1960*/  FSEL R52, R52, -INF , !P5 ;  /* 0xff80000034347808 */ /* 0x000fe40006800000 */
[----:B------:R-:W-:Y:S01]  /*1970*/  FSEL R49, R49, -INF , !P4 ;  /* 0xff80000031317808 */ /* 0x000fe20006000000 */
[----:B------:R-:W-:Y:S01]  /*1980*/  FMUL R53, R53, UR32 ;  /* 0x0000002035357c20 */ /* 0x000fe20008400000 */
[----:B------:R-:W-:Y:S02]  /*1990*/  FMNMX R108, R47, R108, !PT ;  /* 0x0000006c2f6c7209 */ /* 0x000fe40007800000 */
[----:B------:R-:W-:Y:S02]  /*19a0*/  FSEL R48, R80, -INF , !P3 ;  /* 0xff80000050307808 */ /* 0x000fe40005800000 */
[----:B------:R-:W-:Y:S01]  /*19b0*/  FMNMX R109, R52, R49, !PT ;  /* 0x00000031346d7209 */ /* 0x000fe20007800000 */
[----:B------:R-:W-:Y:S01]  /*19c0*/  FMUL R78, R40, UR32 ;  /* 0x00000020284e7c20 */ /* 0x000fe20008400000 */
[----:B------:R-:W0:Y:S01]  /*19d0*/  SHFL.BFLY PT, R111, R108, 0x2, 0x1f ;  /* 0x0c401f006c6f7f89 */ /* 0x000e2200000e0000 */
[----:B------:R-:W-:-:S02]  /*19e0*/  ISETP.GT.U32.AND.EX P2, PT, R84, RZ, PT, P2 ;  /* 0x000000ff5400720c */ /* 0x000fc40003f44120 */
[----:B------:R-:W-:Y:S02]  /*19f0*/  FSEL R40, R53, -INF , !P1 ;  /* 0xff80000035287808 */ /* 0x000fe40004800000 */
[----:B------:R-:W-:Y:S01]  /*1a00*/  FMNMX R109, R48, R109, !PT ;  /* 0x0000006d306d7209 */ /* 0x000fe20007800000 */
[----:B------:R-:W-:Y:S01]  /*1a10*/  FMUL R53, R41, UR32 ;  /* 0x0000002029357c20 */ /* 0x000fe20008400000 */
[----:B------:R-:W-:Y:S02]  /*1a20*/  ISETP.GT.U32.AND P3, PT, R82, R61, PT ;  /* 0x0000003d5200720c */ /* 0x000fe40003f64070 */
[----:B------:R-:W-:Y:S02]  /*1a30*/  ISETP.GT.U32.AND.EX P0, PT, R90, RZ, PT, P0 ;  /* 0x000000ff5a00720c */ /* 0x000fe40003f04100 */
[----:B------:R-:W-:Y:S02]  /*1a40*/  FSEL R41, R78, -INF , !P2 ;  /* 0xff8000004e297808 */ /* 0x000fe40005000000 */
[----:B------:R-:W-:Y:S01]  /*1a50*/  FMNMX R80, R40, R109, !PT ;  /* 0x0000006d28507209 */ /* 0x000fe20007800000 */
[----:B------:R-:W-:Y:S01]  /*1a60*/  FMUL R78, R44, UR32 ;  /* 0x000000202c4e7c20 */ /* 0x000fe20008400000 */
[----:B------:R-:W-:-:S02]  /*1a70*/  ISETP.GT.U32.AND P5, PT, R110, R61, PT ;  /* 0x0000003d6e00720c */ /* 0x000fc40003fa4070 */
[----:B------:R-:W-:Y:S02]  /*1a80*/  ISETP.GT.U32.AND.EX P3, PT, R92, RZ, PT, P3 ;  /* 0x000000ff5c00720c */ /* 0x000fe40003f64130 */
[----:B------:R-:W-:Y:S02]  /*1a90*/  FSEL R44, R53, -INF , !P0 ;  /* 0xff800000352c7808 */ /* 0x000fe40004000000 */
[----:B------:R-:W-:Y:S01]  /*1aa0*/  FMNMX R109, R41, R80, !PT ;  /* 0x00000050296d7209 */ /* 0x000fe20007800000 */
[----:B------:R-:W-:Y:S01]  /*1ab0*/  FMUL R45, R45, UR32 ;  /* 0x000000202d2d7c20 */ /* 0x000fe20008400000 */
[----:B------:R-:W-:Y:S02]  /*1ac0*/  ISETP.GT.U32.AND.EX P5, PT, R86, RZ, PT, P5 ;  /* 0x000000ff5600720c */ /* 0x000fe40003fa4150 */
[----:B------:R-:W-:Y:S02]  /*1ad0*/  FSEL R53, R78, -INF , !P3 ;  /* 0xff8000004e357808 */ /* 0x000fe40005800000 */
[----:B------:R-:W-:-:S02]  /*1ae0*/  FMNMX R80, R44, R109, !PT ;  /* 0x0000006d2c507209 */ /* 0x000fc40007800000 */
[----:B------:R-:W-:Y:S02]  /*1af0*/  FSEL R78, R45, -INF , !P5 ;  /* 0xff8000002d4e7808 */ /* 0x000fe40006800000 */
[----:B------:R-:W-:-:S04]  /*1b00*/  FMNMX R45, R53, R80, !PT ;  /* 0x00000050352d7209 */ /* 0x000fc80007800000 */
[----:B------:R-:W-:Y:S02]  /*1b10*/  FMNMX R80, R78, R45, !PT ;  /* 0x0000002d4e507209 */ /* 0x000fe40007800000 */
[----:B0-----:R-:W-:-:S03]  /*1b20*/  FMNMX R111, R108, R111, !PT ;  /* 0x0000006f6c6f7209 */ /* 0x001fc60007800000 */
[----:B------:R-:W0:Y:S04]  /*1b30*/  SHFL.BFLY PT, R109, R80, 0x2, 0x1f ;  /* 0x0c401f00506d7f89 */ /* 0x000e2800000e0000 */
[----:B------:R-:W1:Y:S01]  /*1b40*/  SHFL.BFLY PT, R82, R111, 0x1, 0x1f ;  /* 0x0c201f006f527f89 */ /* 0x000e6200000e0000 */
[----:B0-----:R-:W-:Y:S02]  /*1b50*/  FMNMX R109, R80, R109, !PT ;  /* 0x0000006d506d7209 */ /* 0x001fe40007800000 */
[----:B-1----:R-:W-:-:S03]  /*1b60*/  FMNMX R45, R111, R82, !PT ;  /* 0x000000526f2d7209 */ /* 0x002fc60007800000 */
[----:B------:R-:W0:Y:S01]  /*1b70*/  SHFL.BFLY PT, R82, R109, 0x1, 0x1f ;  /* 0x0c201f006d527f89 */ /* 0x000e2200000e0000 */
[----:B------:R-:W-:-:S05]  /*1b80*/  FMNMX R45, R45, R10, !PT ;  /* 0x0000000a2d2d7209 */ /* 0x000fca0007800000 */
[----:B------:R-:W-:-:S04]  /*1b90*/  FADD R55, R55, -R45 ;  /* 0x8000002d37377221 */ /* 0x000fc80000000000 */
[----:B------:R-:W-:Y:S01]  /*1ba0*/  FMUL R80, R55, 1.4426950216293334961 ;  /* 0x3fb8aa3b37507820 */ /* 0x000fe20000400000 */
[----:B------:R-:W-:-:S04]  /*1bb0*/  FADD R55, R43, -R45 ;  /* 0x8000002d2b377221 */ /* 0x000fc80000000000 */
[----:B------:R-:W-:Y:S01]  /*1bc0*/  FMUL R84, R55, 1.4426950216293334961 ;  /* 0x3fb8aa3b37547820 */ /* 0x000fe20000400000 */
[----:B------:R-:W-:-:S04]  /*1bd0*/  FADD R55, R42, -R45 ;  /* 0x8000002d2a377221 */ /* 0x000fc80000000000 */
[----:B------:R-:W-:Y:S01]  /*1be0*/  FMUL R86, R55, 1.4426950216293334961 ;  /* 0x3fb8aa3b37567820 */ /* 0x000fe20000400000 */
[----:B0-----:R-:W-:-:S04]  /*1bf0*/  FMNMX R82, R109, R82, !PT ;  /* 0x000000526d527209 */ /* 0x001fc80007800000 */
[----:B------:R-:W-:Y:S01]  /*1c00*/  FMNMX R55, R82, R105, !PT ;  /* 0x0000006952377209 */ /* 0x000fe20007800000 */
[--C-:B------:R-:W-:Y:S01]  /*1c10*/  FADD R50, R50, -R45.reuse ;  /* 0x8000002d32327221 */ /* 0x100fe20000000000 */
[----:B------:R-:W-:-:S03]  /*1c20*/  FADD R51, R51, -R45 ;  /* 0x8000002d33337221 */ /* 0x000fc60000000000 */
[----:B------:R-:W-:Y:S01]  /*1c30*/  FADD R52, R52, -R55 ;  /* 0x8000003734347221 */ /* 0x000fe20000000000 */
[----:B------:R0:W-:Y:S01]  /*1c40*/  MUFU.EX2 R43, R80 ;  /* 0x00000050002b7308 */ /* 0x0001e20000000800 */
[----:B------:R-:W-:Y:S01]  /*1c50*/  FMUL R50, R50, 1.4426950216293334961 ;  /* 0x3fb8aa3b32327820 */ /* 0x000fe20000400000 */
[----:B------:R-:W-:Y:S01]  /*1c60*/  FMUL R51, R51, 1.4426950216293334961 ;  /* 0x3fb8aa3b33337820 */ /* 0x000fe20000400000 */
[----:B------:R-:W-:Y:S01]  /*1c70*/  FADD R54, R54, -R45 ;  /* 0x8000002d36367221 */ /* 0x000fe20000000000 */
[--C-:B------:R-:W-:Y:S01]  /*1c80*/  FADD R48, R48, -R55.reuse ;  /* 0x8000003730307221 */ /* 0x100fe20000000000 */
[----:B0-----:R-:W-:Y:S01]  /*1c90*/  FMUL R80, R52, 1.4426950216293334961 ;  /* 0x3fb8aa3b34507820 */ /* 0x001fe20000400000 */
[----:B------:R-:W-:Y:S01]  /*1ca0*/  FADD R52, R49, -R55 ;  /* 0x8000003731347221 */ /* 0x000fe20000000000 */
[----:B------:R-:W-:-:S03]  /*1cb0*/  FMUL R54, R54, 1.4426950216293334961 ;  /* 0x3fb8aa3b36367820 */ /* 0x000fc60000400000 */
[----:B------:R-:W-:Y:S01]  /*1cc0*/  FMUL R52, R52, 1.4426950216293334961 ;  /* 0x3fb8aa3b34347820 */ /* 0x000fe20000400000 */
[----:B------:R-:W-:Y:S01]  /*1cd0*/  MUFU.EX2 R50, R50 ;  /* 0x0000003200327308 */ /* 0x000fe20000000800 */
[----:B------:R-:W-:Y:S01]  /*1ce0*/  FMUL R48, R48, 1.4426950216293334961 ;  /* 0x3fb8aa3b30307820 */ /* 0x000fe20000400000 */
[--C-:B------:R-:W-:Y:S01]  /*1cf0*/  FADD R40, R40, -R55.reuse ;  /* 0x8000003728287221 */ /* 0x100fe20000000000 */
[--C-:B------:R-:W-:Y:S01]  /*1d00*/  FADD R41, R41, -R55.reuse ;  /* 0x8000003729297221 */ /* 0x100fe20000000000 */
[----:B------:R-:W-:-:S04]  /*1d10*/  FADD R44, R44, -R55 ;  /* 0x800000372c2c7221 */ /* 0x000fc80000000000 */
[----:B------:R-:W0:Y:S01]  /*1d20*/  MUFU.EX2 R51, R51 ;  /* 0x0000003300337308 */ /* 0x000e220000000800 */
[----:B------:R-:W-:Y:S01]  /*1d30*/  FMUL R40, R40, 1.4426950216293334961 ;  /* 0x3fb8aa3b28287820 */ /* 0x000fe20000400000 */
[--C-:B------:R-:W-:Y:S01]  /*1d40*/  FADD R46, R46, -R45.reuse ;  /* 0x8000002d2e2e7221 */ /* 0x100fe20000000000 */
[----:B------:R-:W-:Y:S01]  /*1d50*/  FADD R47, R47, -R45 ;  /* 0x8000002d2f2f7221 */ /* 0x000fe20000000000 */
[----:B------:R-:W-:-:S04]  /*1d60*/  FMUL R82, R41, 1.4426950216293334961 ;  /* 0x3fb8aa3b29527820 */ /* 0x000fc80000400000 */
[----:B------:R-:W-:Y:S01]  /*1d70*/  MUFU.EX2 R49, R80 ;  /* 0x0000005000317308 */ /* 0x000fe20000000800 */
[----:B------:R-:W-:-:S07]  /*1d80*/  FMUL R41, R44, 1.4426950216293334961 ;  /* 0x3fb8aa3b2c297820 */ /* 0x000fce0000400000 */
[----:B------:R-:W1:Y:S01]  /*1d90*/  MUFU.EX2 R52, R52 ;  /* 0x0000003400347308 */ /* 0x000e620000000800 */
[----:B------:R-:W-:Y:S01]  /*1da0*/  FMUL R46, R46, 1.4426950216293334961 ;  /* 0x3fb8aa3b2e2e7820 */ /* 0x000fe20000400000 */
[----:B------:R-:W-:-:S06]  /*1db0*/  FMUL R47, R47, 1.4426950216293334961 ;  /* 0x3fb8aa3b2f2f7820 */ /* 0x000fcc0000400000 */
[----:B------:R-:W3:Y:S01]  /*1dc0*/  MUFU.EX2 R54, R54 ;  /* 0x0000003600367308 */ /* 0x000ee20000000800 */
[--C-:B------:R-:W-:Y:S01]  /*1dd0*/  FADD R53, R53, -R55.reuse ;  /* 0x8000003735357221 */ /* 0x100fe20000000000 */
[----:B------:R-:W-:-:S06]  /*1de0*/  FADD R78, R78, -R55 ;  /* 0x800000374e4e7221 */ /* 0x000fcc0000000000 */
[----:B------:R-:W2:Y:S01]  /*1df0*/  MUFU.EX2 R48, R48 ;  /* 0x0000003000307308 */ /* 0x000ea20000000800 */
[----:B------:R-:W-:-:S07]  /*1e00*/  FMUL R53, R53, 1.4426950216293334961 ;  /* 0x3fb8aa3b35357820 */ /* 0x000fce0000400000 */
[----:B------:R-:W4:Y:S01]  /*1e10*/  MUFU.EX2 R111, R40 ;  /* 0x00000028006f7308 */ /* 0x000f220000000800 */
[----:B------:R-:W-:-:S07]  /*1e20*/  FMUL R78, R78, 1.4426950216293334961 ;  /* 0x3fb8aa3b4e4e7820 */ /* 0x000fce0000400000 */
[----:B------:R-:W-:Y:S08]  /*1e30*/  MUFU.EX2 R42, R84 ;  /* 0x00000054002a7308 */ /* 0x000ff00000000800 */
[----:B------:R-:W5:Y:S01]  /*1e40*/  MUFU.EX2 R109, R86 ;  /* 0x00000056006d7308 */ /* 0x000f620000000800 */
[----:B0-----:R-:W-:Y:S01]  /*1e50*/  FADD R113, R50, R51 ;  /* 0x0000003332717221 */ /* 0x001fe20000000000 */
[----:B------:R-:W-:-:S06]  /*1e60*/  F2FP.SATFINITE.E4M3.F32.PACK_AB_MERGE_C R50, R51, R50, RZ ;  /* 0x000000323332723e */ /* 0x000fcc00048070ff */
[----:B------:R-:W-:Y:S01]  /*1e70*/  MUFU.EX2 R82, R82 ;  /* 0x0000005200527308 */ /* 0x000fe20000000800 */
[----:B-1----:R-:W-:-:S07]  /*1e80*/  FADD R51, R49, R52 ;  /* 0x0000003431337221 */ /* 0x002fce0000000000 */
[----:B------:R-:W0:Y:S01]  /*1e90*/  MUFU.EX2 R41, R41 ;  /* 0x0000002900297308 */ /* 0x000e220000000800 */
[----:B---3--:R-:W-:-:S07]  /*1ea0*/  F2FP.SATFINITE.E4M3.F32.PACK_AB_MERGE_C R80, R43, R54, RZ ;  /* 0x000000362b50723e */ /* 0x008fce00048070ff */
[----:B------:R-:W-:Y:S01]  /*1eb0*/  MUFU.EX2 R46, R46 ;  /* 0x0000002e002e7308 */ /* 0x000fe20000000800 */
[----:B--2---:R-:W-:-:S07]  /*1ec0*/  FADD R44, R48, R51 ;  /* 0x00000033302c7221 */ /* 0x004fce0000000000 */
[----:B------:R-:W1:Y:S01]  /*1ed0*/  MUFU.EX2 R47, R47 ;  /* 0x0000002f002f7308 */ /* 0x000e620000000800 */
[----:B------:R-:W-:Y:S02]  /*1ee0*/  F2FP.SATFINITE.E4M3.F32.PACK_AB_MERGE_C R50, R52, R49, R50 ;  /* 0x000000313432723e */ /* 0x000fe40004807032 */
[----:B----4-:R-:W-:-:S05]  /*1ef0*/  F2FP.SATFINITE.E4M3.F32.PACK_AB_MERGE_C R49, R111, R48, R80 ;  /* 0x000000306f31723e */ /* 0x010fca0004807050 */
[----:B------:R-:W-:Y:S01]  /*1f00*/  MUFU.EX2 R53, R53 ;  /* 0x0000003500357308 */ /* 0x000fe20000000800 */
[----:B-----5:R-:W-:-:S07]  /*1f10*/  F2FP.SATFINITE.E4M3.F32.PACK_AB_MERGE_C R48, R109, R42, RZ ;  /* 0x0000002a6d30723e */ /* 0x020fce00048070ff */
[----:B------:R-:W2:Y:S01]  /*1f20*/  MUFU.EX2 R40, R78 ;  /* 0x0000004e00287308 */ /* 0x000ea20000000800 */
[----:B------:R-:W-:Y:S01]  /*1f30*/  FADD R111, R111, R44 ;  /* 0x0000002c6f6f7221 */ /* 0x000fe20000000000 */
[----:B------:R-:W-:Y:S01]  /*1f40*/  STS.U8 [R16+UR25+0x1000], R107 ;  /* 0x0010006b10007988 */ /* 0x000fe20008000019 */
[----:B------:R-:W-:-:S03]  /*1f50*/  FADD R54, R54, R113 ;  /* 0x0000007136367221 */ /* 0x000fc60000000000 */
[----:B------:R-:W-:Y:S01]  /*1f60*/  STS.U8 [R16+UR25+0x1100], R83 ;  /* 0x0011005310007988 */ /* 0x000fe20008000019 */
[----:B0-----:R-:W-:-:S03]  /*1f70*/  F2FP.SATFINITE.E4M3.F32.PACK_AB_MERGE_C R48, R41, R82, R48 ;  /* 0x000000522930723e */ /* 0x001fc60004807030 */
[----:B------:R-:W-:Y:S04]  /*1f80*/  STS.U8 [R16+UR25+0x1200], R81 ;  /* 0x0012005110007988 */ /* 0x000fe80008000019 */
[----:B------:R-:W-:Y:S04]  /*1f90*/  STS.U8 [R16+UR25+0x1300], R79 ;  /* 0x0013004f10007988 */ /* 0x000fe80008000019 */
[----:B------:R-:W-:Y:S04]  /*1fa0*/  STS.U8 [R16+UR25+0x1400], R87 ;  /* 0x0014005710007988 */ /* 0x000fe80008000019 */
[----:B------:R-:W-:Y:S04]  /*1fb0*/  STS.U8 [R16+UR25+0x1500], R91 ;  /* 0x0015005b10007988 */ /* 0x000fe80008000019 */
[----:B------:R-:W-:Y:S04]  /*1fc0*/  STS.U8 [R16+UR25+0x1600], R93 ;  /* 0x0016005d10007988 */ /* 0x000fe80008000019 */
[----:B------:R-:W-:Y:S01]  /*1fd0*/  STS.U8 [R16+UR25+0x1700], R85 ;  /* 0x0017005510007988 */ /* 0x000fe20008000019 */
[----:B------:R-:W-:Y:S01]  /*1fe0*/  FADD R82, R82, R111 ;  /* 0x0000006f52527221 */ /* 0x000fe20000000000 */
[----:B------:R0:W-:Y:S06]  /*1ff0*/  MEMBAR.ALL.CTA ;  /* 0x0000000000007992 */ /* 0x0001ec0000008000 */
[----:B0-----:R-:W0:Y:S01]  /*2000*/  FENCE.VIEW.ASYNC.S ;  /* 0x00000000000073c6 */ /* 0x001e220000000000 */
[----:B------:R-:W-:Y:S01]  /*2010*/  FADD R43, R43, R54 ;  /* 0x000000362b2b7221 */ /* 0x000fe20000000000 */
[----:B-1----:R-:W-:Y:S01]  /*2020*/  F2FP.SATFINITE.E4M3.F32.PACK_AB_MERGE_C R44, R47, R46, RZ ;  /* 0x0000002e2f2c723e */ /* 0x002fe200048070ff */
[----:B------:R-:W-:-:S02]  /*2030*/  FADD R82, R41, R82 ;  /* 0x0000005229527221 */ /* 0x000fc40000000000 */
[----:B------:R-:W-:Y:S01]  /*2040*/  FADD R42, R42, R43 ;  /* 0x0000002b2a2a7221 */ /* 0x000fe20000000000 */
[----:B--2---:R-:W-:Y:S01]  /*2050*/  F2FP.SATFINITE.E4M3.F32.PACK_AB_MERGE_C R43, R40, R53, R44 ;  /* 0x00000035282b723e */ /* 0x004fe2000480702c */
[----:B------:R-:W-:Y:S01]  /*2060*/  FADD R53, R53, R82 ;  /* 0x0000005235357221 */ /* 0x000fe20000000000 */
[----:B------:R-:W-:Y:S01]  /*2070*/  SEL R51, R50, R49, !P6 ;  /* 0x0000003132337207 */ /* 0x000fe20007000000 */
[----:B------:R-:W-:Y:S01]  /*2080*/  FADD R10, -R45, R10 ;  /* 0x0000000a2d0a7221 */ /* 0x000fe20000000100 */
[----:B------:R-:W-:Y:S02]  /*2090*/  SEL R50, R49, R50, !P6 ;  /* 0x0000003231327207 */ /* 0x000fe40007000000 */
[----:B------:R-:W-:Y:S01]  /*20a0*/  SEL R41, R48, R43, !P6 ;  /* 0x0000002b30297207 */ /* 0x000fe20007000000 */
[----:B------:R-:W-:Y:S01]  /*20b0*/  FADD R53, R40, R53 ;  /* 0x0000003528357221 */ /* 0x000fe20000000000 */
[----:B------:R-:W-:Y:S01]  /*20c0*/  SEL R48, R43, R48, !P6 ;  /* 0x000000302b307207 */ /* 0x000fe20007000000 */
[----:B------:R-:W-:Y:S01]  /*20d0*/  FADD R109, R109, R42 ;  /* 0x0000002a6d6d7221 */ /* 0x000fe20000000000 */
[----:B------:R-:W-:Y:S01]  /*20e0*/  FMUL R40, R10, 1.4426950216293334961 ;  /* 0x3fb8aa3b0a287820 */ /* 0x000fe20000400000 */
[----:B------:R-:W-:Y:S01]  /*20f0*/  FADD R10, -R55, R105 ;  /* 0x00000069370a7221 */ /* 0x000fe20000000100 */
[----:B0-----:R-:W-:Y:S01]  /*2100*/  SHFL.IDX PT, R42, R51, R62, 0x1f ;  /* 0x00001f3e332a7589 */ /* 0x001fe200000e0000 */
[----:B------:R-:W-:-:S03]  /*2110*/  FADD R46, R46, R109 ;  /* 0x0000006d2e2e7221 */ /* 0x000fc60000000000 */
[----:B------:R-:W0:Y:S01]  /*2120*/  SHFL.IDX PT, R50, R50, R13, 0x1f ;  /* 0x00001f0d32327589 */ /* 0x000e2200000e0000 */
[----:B------:R-:W-:-:S03]  /*2130*/  FMUL R10, R10, 1.4426950216293334961 ;  /* 0x3fb8aa3b0a0a7820 */ /* 0x000fc60000400000 */
[----:B------:R1:W-:Y:S04]  /*2140*/  SHFL.IDX PT, R44, R41, R62, 0x1f ;  /* 0x00001f3e292c7589 */ /* 0x0003e800000e0000 */
[----:B------:R-:W2:Y:S01]  /*2150*/  SHFL.IDX PT, R48, R48, R13, 0x1f ;  /* 0x00001f0d30307589 */ /* 0x000ea200000e0000 */
[----:B------:R-:W-:Y:S01]  /*2160*/  FADD R46, R47, R46 ;  /* 0x0000002e2f2e7221 */ /* 0x000fe20000000000 */
[----:B------:R0:W3:Y:S08]  /*2170*/  MUFU.EX2 R49, R40 ;  /* 0x0000002800317308 */ /* 0x0000f00000000800 */
[----:B------:R-:W4:Y:S01]  /*2180*/  MUFU.EX2 R47, R10 ;  /* 0x0000000a002f7308 */ /* 0x000f220000000800 */
[----:B------:R-:W-:-:S04]  /*2190*/  USHF.L.U32 UR8, UR28, 0x4, URZ ;  /* 0x000000041c087899 */ /* 0x000fc8000800063f */
[----:B------:R-:W-:Y:S01]  /*21a0*/  ULOP3.LUT UR8, UR8, 0x40, URZ, 0xc0, !UPT ;  /* 0x0000004008087892 */ /* 0x000fe2000f8ec03f */
[----:B0-----:R-:W-:-:S03]  /*21b0*/  PRMT R40, R42, R17, R50 ;  /* 0x000000112a287216 */ /* 0x001fc60000000032 */
[----:B------:R-:W-:Y:S01]  /*21c0*/  ULEA.HI UR8, UR29, UR8, URZ, 0x1c ;  /* 0x000000081d087291 */ /* 0x000fe2000f8fe03f */
[-C--:B---3--:R-:W-:Y:S01]  /*21d0*/  FMUL R26, R26, R49.reuse ;  /* 0x000000311a1a7220 */ /* 0x088fe20000400000 */
[-C--:B------:R-:W-:Y:S01]  /*21e0*/  FMUL R27, R27, R49.reuse ;  /* 0x000000311b1b7220 */ /* 0x080fe20000400000 */
[-C--:B------:R-:W-:Y:S01]  /*21f0*/  FMUL R30, R30, R49.reuse ;  /* 0x000000311e1e7220 */ /* 0x080fe20000400000 */
[-C--:B------:R-:W-:Y:S01]  /*2200*/  FMUL R31, R31, R49.reuse ;  /* 0x000000311f1f7220 */ /* 0x080fe20000400000 */
[-C--:B------:R-:W-:Y:S01]  /*2210*/  FMUL R34, R34, R49.reuse ;  /* 0x0000003122227220 */ /* 0x080fe20000400000 */
[-C--:B------:R-:W-:Y:S01]  /*2220*/  FMUL R35, R35, R49.reuse ;  /* 0x0000003123237220 */ /* 0x080fe20000400000 */
[-C--:B------:R-:W-:Y:S01]  /*2230*/  FMUL R38, R38, R49.reuse ;  /* 0x0000003126267220 */ /* 0x080fe20000400000 */
[----:B------:R-:W-:Y:S01]  /*2240*/  FMUL R39, R39, R49 ;  /* 0x0000003127277220 */ /* 0x000fe20000400000 */
[-C--:B----4-:R-:W-:Y:S01]  /*2250*/  FMUL R24, R24, R47.reuse ;  /* 0x0000002f18187220 */ /* 0x090fe20000400000 */
[-C--:B------:R-:W-:Y:S01]  /*2260*/  FMUL R25, R25, R47.reuse ;  /* 0x0000002f19197220 */ /* 0x080fe20000400000 */
[-C--:B------:R-:W-:Y:S01]  /*2270*/  FMUL R28, R28, R47.reuse ;  /* 0x0000002f1c1c7220 */ /* 0x080fe20000400000 */
[-C--:B------:R-:W-:Y:S01]  /*2280*/  FMUL R29, R29, R47.reuse ;  /* 0x0000002f1d1d7220 */ /* 0x080fe20000400000 */
[-C--:B------:R-:W-:Y:S01]  /*2290*/  FMUL R32, R32, R47.reuse ;  /* 0x0000002f20207220 */ /* 0x080fe20000400000 */
[-C--:B------:R-:W-:Y:S01]  /*22a0*/  FMUL R33, R33, R47.reuse ;  /* 0x0000002f21217220 */ /* 0x080fe20000400000 */
[-C--:B------:R-:W-:Y:S01]  /*22b0*/  FMUL R36, R36, R47.reuse ;  /* 0x0000002f24247220 */ /* 0x080fe20000400000 */
[----:B------:R-:W-:Y:S01]  /*22c0*/  FMUL R37, R37, R47 ;  /* 0x0000002f25257220 */ /* 0x000fe20000400000 */
[----:B-1----:R-:W-:Y:S01]  /*22d0*/  PRMT R41, R42, R15, R50 ;  /* 0x0000000f2a297216 */ /* 0x002fe20000000032 */
[----:B------:R-:W-:Y:S01]  /*22e0*/  ULOP3.LUT UR8, UR8, 0x3fff, URZ, 0xc0, !UPT ;  /* 0x00003fff08087892 */ /* 0x000fe2000f8ec03f */
[----:B--2---:R-:W-:-:S02]  /*22f0*/  PRMT R42, R44, R17, R48 ;  /* 0x000000112c2a7216 */ /* 0x004fc40000000030 */
[----:B------:R-:W-:Y:S01]  /*2300*/  PRMT R43, R44, R15, R48 ;  /* 0x0000000f2c2b7216 */ /* 0x000fe20000000030 */
[----:B------:R-:W-:Y:S06]  /*2310*/  BAR.SYNC.DEFER_BLOCKING 0x0 ;  /* 0x0000000000007b1d */ /* 0x000fec0000010000 */
[----:B------:R-:W-:Y:S01]  /*2320*/  UMOV UR30, UR8 ;  /* 0x00000008001e7c82 */ /* 0x000fe20008000000 */
[----:B------:R-:W0:Y:S01]  /*2330*/  SHFL.BFLY PT, R51, R46, 0x2, 0x1f ;  /* 0x0c401f002e337f89 */ /* 0x000e2200000e0000 */
[----:B------:R-:W-:-:S03]  /*2340*/  UMOV UR31, 0xc0000010 ;  /* 0xc0000010001f7882 */ /* 0x000fc60000000000 */
[----:B------:R-:W1:Y:S01]  /*2350*/  SHFL.BFLY PT, R10, R53, 0x2, 0x1f ;  /* 0x0c401f00350a7f89 */ /* 0x000e6200000e0000 */
[----:B------:R-:W-:-:S06]  /*2360*/  WARPGROUP.ARRIVE ;  /* 0x00000000000079c5 */ /* 0x000fcc0000000000 */
[----:B------:R-:W-:Y:S01]  /*2370*/  QGMMA.64x32x32.F32.E4M3.E4M3 R24, R40, gdesc[UR28], R24, gsb0 ;  /* 0x0060001c28187df3 */ /* 0x000fe20008000818 */
[----:B0-----:R-:W-:Y:S01]  /*2380*/  FADD R46, R46, R51 ;  /* 0x000000332e2e7221 */ /* 0x001fe20000000000 */
[----:B------:R-:W-:Y:S01]  /*2390*/  UIADD3 UR5, UP0, UR5, 0x20, URZ ;  /* 0x0000002005057890 */ /* 0x000fe2000ff1e03f */
[----:B-1----:R-:W-:-:S03]  /*23a0*/  FADD R10, R53, R10 ;  /* 0x0000000a350a7221 */ /* 0x002fc60000000000 */
[----:B------:R-:W0:Y:S01]  /*23b0*/  SHFL.BFLY PT, R53, R46, 0x1, 0x1f ;  /* 0x0c201f002e357f89 */ /* 0x000e2200000e0000 */
[----:B------:R-:W-:-:S03]  /*23c0*/  UIADD3.X UR6, URZ, UR6, URZ, UP0, !UPT ;  /* 0x000000063f067290 */ /* 0x000fc600087fe43f */
[----:B------:R-:W1:Y:S01]  /*23d0*/  SHFL.BFLY PT, R51, R10, 0x1, 0x1f ;  /* 0x0c201f000a337f89 */ /* 0x000e6200000e0000 */
[----:B------:R-:W-:Y:S02]  /*23e0*/  ISETP.LE.U32.AND P0, PT, R18, UR5, PT ;  /* 0x0000000512007c0c */ /* 0x000fe4000bf03070 */
[----:B------:R-:W-:-:S05]  /*23f0*/  IMAD.U32 R50, RZ, RZ, UR6 ;  /* 0x00000006ff327e24 */ /* 0x000fca000f8e00ff */
[----:B------:R-:W-:Y:S01]  /*2400*/  ISETP.GE.U32.AND.EX P0, PT, R50, RZ, PT, P0 ;  /* 0x000000ff3200720c */ /* 0x000fe20003f06100 */
[----:B------:R-:W-:Y:S01]  /*2410*/  ULEA UR4, UR7, UR4, 0x5 ;  /* 0x0000000407047291 */ /* 0x000fe2000f8e283f */
[----:B------:R-:W-:Y:S02]  /*2420*/  IMAD R12, R77, 0x20, R12 ;  /* 0x000000204d0c7824 */ /* 0x000fe400078e020c */
[----:B------:R-:W-:Y:S02]  /*2430*/  IMAD.MOV.U32 R105, RZ, RZ, R55 ;  /* 0x000000ffff697224 */ /* 0x000fe400078e0037 */
[----:B0-----:R-:W-:Y:S01]  /*2440*/  FADD R48, R46, R53 ;  /* 0x000000352e307221 */ /* 0x001fe20000000000 */
[----:B-1----:R-:W-:-:S03]  /*2450*/  FADD R44, R10, R51 ;  /* 0x000000330a2c7221 */ /* 0x002fc60000000000 */
[----:B------:R-:W-:Y:S01]  /*2460*/  FFMA R104, R49, R104, R48 ;  /* 0x0000006831687223 */ /* 0x000fe20000000030 */
[----:B------:R-:W-:Y:S02]  /*2470*/  IMAD.MOV.U32 R10, RZ, RZ, R45 ;  /* 0x000000ffff0a7224 */ /* 0x000fe400078e002d */
[----:B------:R-:W-:Y:S01]  /*2480*/  FFMA R106, R47, R106, R44 ;  /* 0x0000006a2f6a7223 */ /* 0x000fe2000000002c */
[----:B------:R-:W-:Y:S02]  /*2490*/  WARPGROUP.DEPBAR.LE gsb0, 0x0 ;  /* 0x00008000000079c5 */ /* 0x000fe40000010000 */
[----:B------:R-:W-:Y:S05]  /*24a0*/  @!P0 BRA `(.L_x_1) ;  /* 0xffffffec00088947 */ /* 0x000fea000383ffff */
.L_x_0:
[----:B------:R-:W-:Y:S01]  /*24b0*/  IMAD.SHL.U32 R10, R0, 0x4, RZ ;  /* 0x00000004000a7824 */ /* 0x000fe200078e00ff */
[----:B------:R-:W-:Y:S01]  /*24c0*/  SGXT R58, R58, 0x1 ;  /* 0x000000013a3a781a */ /* 0x000fe20000000200 */
[----:B------:R-:W-:Y:S01]  /*24d0*/  FMUL R13, R28, 0.25 ;  /* 0x3e8000001c0d7820 */ /* 0x000fe20000400000 */
[----:B------:R-:W-:Y:S01]  /*24e0*/  LOP3.LUT R42, R7, 0x38, RZ, 0xc0, !PT ;  /* 0x00000038072a7812 */ /* 0x000fe200078ec0ff */
[----:B------:R-:W-:Y:S01]  /*24f0*/  FMUL R21, R24, 0.25 ;  /* 0x3e80000018157820 */ /* 0x000fe20000400000 */
[----:B------:R-:W-:Y:S01]  /*2500*/  LOP3.LUT R11, R58, 0x804, RZ, 0xc0, !PT ;  /* 0x000008043a0b7812 */ /* 0x000fe200078ec0ff */
[----:B------:R-:W-:Y:S01]  /*2510*/  BAR.SYNC.DEFER_BLOCKING 0x0 ;  /* 0x0000000000007b1d */ /* 0x000fe20000010000 */
[----:B------:R-:W-:Y:S02]  /*2520*/  LOP3.LUT R7, R10, 0xc0, RZ, 0xc0, !PT ;  /* 0x000000c00a077812 */ /* 0x000fe400078ec0ff */
[----:B------:R-:W-:Y:S01]  /*2530*/  LOP3.LUT R10, R11, 0xbc, R60, 0x78, !PT ;  /* 0x000000bc0b0a7812 */ /* 0x000fe200078e783c */
[----:B------:R-:W-:Y:S01]  /*2540*/  FMUL R11, R34, 0.25 ;  /* 0x3e800000220b7820 */ /* 0x000fe20000400000 */
[----:B0-----:R-:W-:Y:S01]  /*2550*/  SHF.R.S32.HI R12, RZ, 0x4, R0 ;  /* 0x00000004ff0c7819 */ /* 0x001fe20000011400 */
[----:B------:R-:W-:Y:S01]  /*2560*/  VIADD R7, R7, UR25 ;  /* 0x0000001907077c36 */ /* 0x000fe20008000000 */
[C---:B------:R-:W-:Y:S01]  /*2570*/  LOP3.LUT P0, RZ, R0.reuse, 0xc0, RZ, 0xc0, !PT ;  /* 0x000000c000ff7812 */ /* 0x040fe2000780c0ff */
[----:B------:R-:W-:Y:S01]  /*2580*/  IMAD.IADD R9, R9, 0x1, R10 ;  /* 0x0000000109097824 */ /* 0x000fe200078e020a */
[----:B------:R-:W-:Y:S01]  /*2590*/  LOP3.LUT R0, R0, 0x8, RZ, 0xc0, !PT ;  /* 0x0000000800007812 */ /* 0x000fe200078ec0ff */
[----:B------:R-:W-:Y:S01]  /*25a0*/  FMUL R10, R35, 0.25 ;  /* 0x3e800000230a7820 */ /* 0x000fe20000400000 */
[----:B------:R-:W-:Y:S01]  /*25b0*/  FSETP.GT.AND P1, PT, |R104|, 8.50705917302346158658e+37, PT ;  /* 0x7e8000006800780b */ /* 0x000fe20003f24200 */
[----:B------:R-:W-:Y:S01]  /*25c0*/  ULDC.64 UR4, c[0x0][0x270] ;  /* 0x00009c0000047ab9 */ /* 0x000fe20000000a00 */
[----:B------:R-:W-:Y:S01]  /*25d0*/  LEA.HI R41, R0, R7, RZ, 0x1f ;  /* 0x0000000700297211 */ /* 0x000fe200078ff8ff */
[----:B------:R-:W-:Y:S01]  /*25e0*/  FMUL R7, R38, 0.25 ;  /* 0x3e80000026077820 */ /* 0x000fe20000400000 */
[----:B------:R-:W-:Y:S01]  /*25f0*/  FSEL R20, R10, R35, P1 ;  /* 0x000000230a147208 */ /* 0x000fe20000800000 */
[----:B------:R-:W-:Y:S01]  /*2600*/  FMUL R10, R27, 0.25 ;  /* 0x3e8000001b0a7820 */ /* 0x000fe20000400000 */
[----:B------:R-:W-:Y:S01]  /*2610*/  FMUL R0, R39, 0.25 ;  /* 0x3e80000027007820 */ /* 0x000fe20000400000 */
[----:B------:R-:W-:Y:S01]  /*2620*/  SGXT R12, R12, 0x1 ;  /* 0x000000010c0c781a */ /* 0x000fe20000000200 */
[----:B------:R-:W-:Y:S01]  /*2630*/  UIMAD UR4, UR24, UR4, URZ ;  /* 0x00000004180472a4 */ /* 0x000fe2000f8e023f */
[----:B------:R-:W-:Y:S01]  /*2640*/  FSEL R38, R7, R38, P1 ;  /* 0x0000002607267208 */ /* 0x000fe20000800000 */
[----:B------:R-:W-:Y:S01]  /*2650*/  FMUL R7, R30, 0.25 ;  /* 0x3e8000001e077820 */ /* 0x000fe20000400000 */
[----:B------:R-:W-:Y:S01]  /*2660*/  FSEL R40, R10, R27, P1 ;  /* 0x0000001b0a287208 */ /* 0x000fe20000800000 */
[----:B------:R-:W-:Y:S01]  /*2670*/  FMUL R10, R29, 0.25 ;  /* 0x3e8000001d0a7820 */ /* 0x000fe20000400000 */
[----:B------:R-:W-:-:S02]  /*2680*/  FSETP.GT.AND P2, PT, |R106|, 8.50705917302346158658e+37, PT ;  /* 0x7e8000006a00780b */ /* 0x000fc40003f44200 */
[----:B------:R-:W-:Y:S01]  /*2690*/  FSEL R30, R7, R30, P1 ;  /* 0x0000001e071e7208 */ /* 0x000fe20000800000 */
[----:B------:R-:W-:Y:S01]  /*26a0*/  FMUL R7, R36, 0.25 ;  /* 0x3e80000024077820 */ /* 0x000fe20000400000 */
[----:B------:R-:W-:Y:S01]  /*26b0*/  FSEL R18, R0, R39, P1 ;  /* 0x0000002700127208 */ /* 0x000fe20000800000 */
[----:B------:R-:W-:Y:S01]  /*26c0*/  FMUL R0, R37, 0.25 ;  /* 0x3e80000025007820 */ /* 0x000fe20000400000 */
[----:B------:R-:W-:Y:S02]  /*26d0*/  LOP3.LUT R12, R12, 0x804, RZ, 0xc0, !PT ;  /* 0x000008040c0c7812 */ /* 0x000fe400078ec0ff */
[----:B------:R-:W-:Y:S01]  /*26e0*/  FSEL R34, R11, R34, P1 ;  /* 0x000000220b227208 */ /* 0x000fe20000800000 */
[----:B------:R-:W-:Y:S01]  /*26f0*/  FMUL R11, R26, 0.25 ;  /* 0x3e8000001a0b7820 */ /* 0x000fe20000400000 */
[----:B------:R-:W-:Y:S01]  /*2700*/  FSEL R29, R10, R29, P2 ;  /* 0x0000001d0a1d7208 */ /* 0x000fe20001000000 */
[----:B------:R-:W-:Y:S01]  /*2710*/  FMUL R10, R106, 8388608 ;  /* 0x4b0000006a0a7820 */ /* 0x000fe20000400000 */
[----:B------:R-:W-:Y:S01]  /*2720*/  FSEL R19, R7, R36, P2 ;  /* 0x0000002407137208 */ /* 0x000fe20001000000 */
[----:B------:R-:W-:Y:S01]  /*2730*/  FMUL R7, R104, 8388608 ;  /* 0x4b00000068077820 */ /* 0x000fe20000400000 */
[----:B------:R-:W-:-:S02]  /*2740*/  FSETP.GEU.AND P3, PT, R106, 1.175494350822287508e-38, PT ;  /* 0x008000006a00780b */ /* 0x000fc40003f6e000 */
[----:B------:R-:W-:Y:S01]  /*2750*/  IADD3 R59, R42, R59, R12 ;  /* 0x0000003b2a3b7210 */ /* 0x000fe20007ffe00c */
[----:B------:R-:W-:Y:S01]  /*2760*/  FMUL R12, R31, 0.25 ;  /* 0x3e8000001f0c7820 */ /* 0x000fe20000400000 */
[----:B------:R-:W-:Y:S02]  /*2770*/  FSETP.GEU.AND P4, PT, R104, 1.175494350822287508e-38, PT ;  /* 0x008000006800780b */ /* 0x000fe40003f8e000 */
[----:B------:R-:W-:Y:S01]  /*2780*/  FSEL R37, R0, R37, P2 ;  /* 0x0000002500257208 */ /* 0x000fe20001000000 */
[----:B------:R-:W-:Y:S01]  /*2790*/  FMUL R0, R33, 0.25 ;  /* 0x3e80000021007820 */ /* 0x000fe20000400000 */
[----:B------:R-:W-:Y:S01]  /*27a0*/  FSEL R26, R11, R26, P1 ;  /* 0x0000001a0b1a7208 */ /* 0x000fe20000800000 */
[----:B------:R-:W-:Y:S01]  /*27b0*/  FMUL R11, R32, 0.25 ;  /* 0x3e800000200b7820 */ /* 0x000fe20000400000 */
[----:B------:R-:W-:Y:S02]  /*27c0*/  FSEL R10, R10, R106, !P3 ;  /* 0x0000006a0a0a7208 */ /* 0x000fe40005800000 */
[----:B------:R-:W-:-:S02]  /*27d0*/  FSEL R7, R7, R104, !P4 ;  /* 0x0000006807077208 */ /* 0x000fc40006000000 */
[C---:B------:R-:W-:Y:S01]  /*27e0*/  FSETP.GEU.AND P5, PT, |R104|.reuse, 1.175494350822287508e-38, PT ;  /* 0x008000006800780b */ /* 0x040fe20003fae200 */
[----:B------:R-:W-:Y:S01]  /*27f0*/  @P1 FMUL R104, R104, 0.25 ;  /* 0x3e80000068681820 */ /* 0x000fe20000400000 */
[----:B------:R-:W-:Y:S02]  /*2800*/  FSEL R22, R12, R31, P1 ;  /* 0x0000001f0c167208 */ /* 0x000fe40000800000 */
[----:B------:R-:W-:Y:S01]  /*2810*/  FSEL R33, R0, R33, P2 ;  /* 0x0000002100217208 */ /* 0x000fe20001000000 */
[----:B------:R-:W-:Y:S01]  /*2820*/  VIADD R0, R10, 0xc0cafb0d ;  /* 0xc0cafb0d0a007836 */ /* 0x000fe20000000000 */
[C---:B------:R-:W-:Y:S01]  /*2830*/  FSETP.GEU.AND P1, PT, |R106|.reuse, 1.175494350822287508e-38, PT ;  /* 0x008000006a00780b */ /* 0x040fe20003f2e200 */
[----:B------:R-:W-:Y:S01]  /*2840*/  @P2 FMUL R106, R106, 0.25 ;  /* 0x3e8000006a6a2820 */ /* 0x000fe20000400000 */
[----:B------:R-:W-:Y:S01]  /*2850*/  FSEL R23, R11, R32, P2 ;  /* 0x000000200b177208 */ /* 0x000fe20001000000 */
[----:B------:R-:W-:Y:S01]  /*2860*/  VIADD R11, R7, 0xc0cafb0d ;  /* 0xc0cafb0d070b7836 */ /* 0x000fe20000000000 */
[----:B------:R-:W-:Y:S01]  /*2870*/  FSEL R27, R13, R28, P2 ;  /* 0x0000001c0d1b7208 */ /* 0x000fe20001000000 */
[----:B------:R-:W-:Y:S01]  /*2880*/  FMUL R28, R25, 0.25 ;  /* 0x3e800000191c7820 */ /* 0x000fe20000400000 */
[----:B------:R-:W-:Y:S01]  /*2890*/  LOP3.LUT R13, R0, 0xff800000, RZ, 0xc0, !PT ;  /* 0xff800000000d7812 */ /* 0x000fe200078ec0ff */
[----:B------:R-:W-:Y:S01]  /*28a0*/  @!P5 FMUL R104, R104, 16777216 ;  /* 0x4b8000006868d820 */ /* 0x000fe20000400000 */
[----:B------:R-:W-:Y:S01]  /*28b0*/  LOP3.LUT R16, R11, 0xff800000, RZ, 0xc0, !PT ;  /* 0xff8000000b107812 */ /* 0x000fe200078ec0ff */
[----:B------:R-:W-:Y:S01]  /*28c0*/  @!P5 FMUL R18, R18, 16777216 ;  /* 0x4b8000001212d820 */ /* 0x000fe20000400000 */
[----:B------:R-:W-:Y:S01]  /*28d0*/  FSEL R12, RZ, -23, P3 ;  /* 0xc1b80000ff0c7808 */ /* 0x000fe20001800000 */
[----:B------:R-:W0:Y:S01]  /*28e0*/  MUFU.RCP R17, R104 ;  /* 0x0000006800117308 */ /* 0x000e220000001000 */
[----:B------:R-:W-:Y:S01]  /*28f0*/  I2FP.F32.S32 R11, R13 ;  /* 0x0000000d000b7245 */ /* 0x000fe20000201400 */
[----:B------:R-:W-:Y:S01]  /*2900*/  @!P1 FMUL R106, R106, 16777216 ;  /* 0x4b8000006a6a9820 */ /* 0x000fe20000400000 */
[----:B------:R-:W-:Y:S01]  /*2910*/  FSEL R14, RZ, -23, P4 ;  /* 0xc1b80000ff0e7808 */ /* 0x000fe20002000000 */
[----:B------:R-:W-:Y:S01]  /*2920*/  @!P5 FMUL R38, R38, 16777216 ;  /* 0x4b8000002626d820 */ /* 0x000fe20000400000 */
[----:B------:R-:W-:Y:S01]  /*2930*/  I2FP.F32.S32 R15, R16 ;  /* 0x00000010000f7245 */ /* 0x000fe20000201400 */
[----:B------:R-:W-:Y:S01]  /*2940*/  FFMA.FTZ R12, R11, 1.1920928955078125e-07, R12 ;  /* 0x340000000b0c7823 */ /* 0x000fe2000001000c */
[----:B------:R-:W-:Y:S01]  /*2950*/  FSEL R31, R28, R25, P2 ;  /* 0x000000191c1f7208 */ /* 0x000fe20001000000 */
[----:B------:R-:W-:Y:S01]  /*2960*/  @!P5 FMUL R20, R20, 16777216 ;  /* 0x4b8000001414d820 */ /* 0x000fe20000400000 */
[----:B------:R-:W-:Y:S01]  /*2970*/  FSEL R35, R21, R24, P2 ;  /* 0x0000001815237208 */ /* 0x000fe20001000000 */
[----:B------:R-:W-:Y:S01]  /*2980*/  FFMA.FTZ R11, R15, 1.1920928955078125e-07, R14 ;  /* 0x340000000f0b7823 */ /* 0x000fe2000001000e */
[----:B------:R-:W-:Y:S01]  /*2990*/  @!P5 FMUL R34, R34, 16777216 ;  /* 0x4b8000002222d820 */ /* 0x000fe20000400000 */
[----:B------:R-:W1:Y:S01]  /*29a0*/  MUFU.RCP R14, R106 ;  /* 0x0000006a000e7308 */ /* 0x000e620000001000 */
[----:B------:R-:W-:Y:S01]  /*29b0*/  @!P5 FMUL R22, R22, 16777216 ;  /* 0x4b8000001616d820 */ /* 0x000fe20000400000 */
        /* <DEDUP_REMOVED lines=11> */
[C---:B0-----:R-:W-:Y:S01]  /*2a70*/  FMUL R18, R17.reuse, R18 ;  /* 0x0000001211127220 */ /* 0x041fe20000400000 */
[C---:B------:R-:W-:Y:S01]  /*2a80*/  FMUL R15, R17.reuse, R38 ;  /* 0x00000026110f7220 */ /* 0x040fe20000400000 */
[C---:B------:R-:W-:Y:S01]  /*2a90*/  FMUL R21, R17.reuse, R20 ;  /* 0x0000001411157220 */ /* 0x040fe20000400000 */
[C---:B------:R-:W-:Y:S01]  /*2aa0*/  FMUL R34, R17.reuse, R34 ;  /* 0x0000002211227220 */ /* 0x040fe20000400000 */
[C---:B------:R-:W-:Y:S01]  /*2ab0*/  FMUL R22, R17.reuse, R22 ;  /* 0x0000001611167220 */ /* 0x040fe20000400000 */
[C---:B------:R-:W-:Y:S01]  /*2ac0*/  FMUL R25, R17.reuse, R30 ;  /* 0x0000001e11197220 */ /* 0x040fe20000400000 */
[C---:B------:R-:W-:Y:S01]  /*2ad0*/  FMUL R40, R17.reuse, R40 ;  /* 0x0000002811287220 */ /* 0x040fe20000400000 */
[----:B------:R-:W-:Y:S01]  /*2ae0*/  FMUL R17, R17, R26 ;  /* 0x0000001a11117220 */ /* 0x000fe20000400000 */
[C---:B-1----:R-:W-:Y:S01]  /*2af0*/  FMUL R37, R14.reuse, R37 ;  /* 0x000000250e257220 */ /* 0x042fe20000400000 */
[C---:B------:R-:W-:Y:S01]  /*2b00*/  FMUL R20, R14.reuse, R19 ;  /* 0x000000130e147220 */ /* 0x040fe20000400000 */
[C---:B------:R-:W-:Y:S01]  /*2b10*/  FMUL R31, R14.reuse, R31 ;  /* 0x0000001f0e1f7220 */ /* 0x040fe20000400000 */
[C---:B------:R-:W-:Y:S01]  /*2b20*/  FMUL R26, R14.reuse, R35 ;  /* 0x000000230e1a7220 */ /* 0x040fe20000400000 */
[C---:B------:R-:W-:Y:S01]  /*2b30*/  FMUL R29, R14.reuse, R29 ;  /* 0x0000001d0e1d7220 */ /* 0x040fe20000400000 */
[C---:B------:R-:W-:Y:S01]  /*2b40*/  FMUL R24, R14.reuse, R27 ;  /* 0x0000001b0e187220 */ /* 0x040fe20000400000 */
[C---:B------:R-:W-:Y:S01]  /*2b50*/  FMUL R33, R14.reuse, R33 ;  /* 0x000000210e217220 */ /* 0x040fe20000400000 */
[----:B------:R-:W-:Y:S01]  /*2b60*/  FMUL R14, R14, R23 ;  /* 0x000000170e0e7220 */ /* 0x000fe20000400000 */
[----:B------:R-:W-:Y:S01]  /*2b70*/  F2FP.SATFINITE.E4M3.F32.PACK_AB_MERGE_C R26, R31, R26, RZ ;  /* 0x0000001a1f1a723e */ /* 0x000fe200048070ff */
[----:B------:R-:W-:Y:S01]  /*2b80*/  IMAD.IADD R13, R10, 0x1, -R13 ;  /* 0x000000010a0d7824 */ /* 0x000fe200078e0a0d */
[----:B------:R-:W-:Y:S01]  /*2b90*/  F2FP.SATFINITE.E4M3.F32.PACK_AB_MERGE_C R24, R29, R24, RZ ;  /* 0x000000181d18723e */ /* 0x000fe200048070ff */
[----:B------:R-:W-:Y:S01]  /*2ba0*/  IMAD.IADD R16, R7, 0x1, -R16 ;  /* 0x0000000107107824 */ /* 0x000fe200078e0a10 */
[----:B------:R-:W-:Y:S01]  /*2bb0*/  F2FP.SATFINITE.E4M3.F32.PACK_AB_MERGE_C R14, R33, R14, RZ ;  /* 0x0000000e210e723e */ /* 0x000fe200048070ff */
[----:B------:R-:W-:Y:S01]  /*2bc0*/  FADD R13, R13, -1 ;  /* 0xbf8000000d0d7421 */ /* 0x000fe20000000000 */
[----:B------:R-:W-:Y:S01]  /*2bd0*/  F2FP.SATFINITE.E4M3.F32.PACK_AB_MERGE_C R17, R40, R17, RZ ;  /* 0x000000112811723e */ /* 0x000fe200048070ff */
[----:B------:R-:W-:Y:S01]  /*2be0*/  FADD R16, R16, -1 ;  /* 0xbf80000010107421 */ /* 0x000fe20000000000 */
[----:B------:R-:W-:Y:S01]  /*2bf0*/  F2FP.SATFINITE.E4M3.F32.PACK_AB_MERGE_C R22, R22, R25, RZ ;  /* 0x000000191616723e */ /* 0x000fe200048070ff */
[----:B------:R-:W0:Y:S01]  /*2c00*/  LDC R38, c[0x0][0x278] ;  /* 0x00009e00ff267b82 */ /* 0x000e220000000800 */
[----:B------:R-:W-:Y:S01]  /*2c10*/  F2FP.SATFINITE.E4M3.F32.PACK_AB_MERGE_C R21, R21, R34, RZ ;  /* 0x000000221515723e */ /* 0x000fe200048070ff */
[----:B------:R-:W-:Y:S01]  /*2c20*/  IMAD.IADD R0, R42, 0x1, R41 ;  /* 0x000000012a007824 */ /* 0x000fe200078e0229 */
[----:B------:R-:W-:-:S02]  /*2c30*/  F2FP.SATFINITE.E4M3.F32.PACK_AB_MERGE_C R18, R18, R15, RZ ;  /* 0x0000000f1212723e */ /* 0x000fc400048070ff */
[----:B------:R-:W-:Y:S02]  /*2c40*/  LOP3.LUT R26, R26, 0xffff, RZ, 0xc0, !PT ;  /* 0x0000ffff1a1a7812 */ /* 0x000fe400078ec0ff */
[----:B------:R-:W-:Y:S01]  /*2c50*/  LOP3.LUT R30, R14, 0xffff, RZ, 0xc0, !PT ;  /* 0x0000ffff0e1e7812 */ /* 0x000fe200078ec0ff */
[----:B------:R-:W1:Y:S01]  /*2c60*/  LDC.64 R34, c[0x0][0x228] ;  /* 0x00008a00ff227b82 */ /* 0x000e620000000a00 */
[----:B------:R-:W-:Y:S02]  /*2c70*/  LOP3.LUT R15, R24, 0xffff, RZ, 0xc0, !PT ;  /* 0x0000ffff180f7812 */ /* 0x000fe400078ec0ff */
[----:B------:R-:W-:Y:S02]  /*2c80*/  LOP3.LUT R25, R17, 0xffff, RZ, 0xc0, !PT ;  /* 0x0000ffff11197812 */ /* 0x000fe400078ec0ff */
[----:B------:R-:W-:Y:S02]  /*2c90*/  LOP3.LUT R32, R21, 0xffff, RZ, 0xc0, !PT ;  /* 0x0000ffff15207812 */ /* 0x000fe400078ec0ff */
[----:B------:R-:W-:-:S02]  /*2ca0*/  LOP3.LUT R28, R22, 0xffff, RZ, 0xc0, !PT ;  /* 0x0000ffff161c7812 */ /* 0x000fc400078ec0ff */
[----:B------:R-:W-:Y:S02]  /*2cb0*/  PRMT R22, R30, 0x3340, R1 ;  /* 0x000033401e167816 */ /* 0x000fe40000000001 */
[----:B------:R-:W-:Y:S02]  /*2cc0*/  PRMT R17, R26, 0x3340, R15 ;  /* 0x000033401a117816 */ /* 0x000fe4000000000f */
[----:B------:R-:W-:Y:S02]  /*2cd0*/  PRMT R24, R32, 0x3340, R1 ;  /* 0x0000334020187816 */ /* 0x000fe40000000001 */
[----:B------:R-:W-:Y:S01]  /*2ce0*/  PRMT R21, R25, 0x3340, R28 ;  /* 0x0000334019157816 */ /* 0x000fe2000000001c */
[-C--:B0-----:R-:W-:Y:S01]  /*2cf0*/  IMAD R39, R5, R38.reuse, RZ ;  /* 0x0000002605277224 */ /* 0x081fe200078e02ff */
[----:B------:R-:W-:Y:S01]  /*2d00*/  SHF.R.U32.HI R15, RZ, 0x8, R15 ;  /* 0x00000008ff0f7819 */ /* 0x000fe2000001160f */
[----:B------:R-:W-:Y:S01]  /*2d10*/  IMAD R3, R3, R38, RZ ;  /* 0x0000002603037224 */ /* 0x000fe200078e02ff */
[----:B------:R-:W-:-:S02]  /*2d20*/  SHF.R.U32.HI R14, RZ, 0x8, R26 ;  /* 0x00000008ff0e7819 */ /* 0x000fc4000001161a */
[----:B------:R-:W-:Y:S02]  /*2d30*/  PRMT R19, R17, 0x5410, R22 ;  /* 0x0000541011137816 */ /* 0x000fe40000000016 */
[----:B------:R-:W-:Y:S02]  /*2d40*/  PRMT R23, R21, 0x5410, R24 ;  /* 0x0000541015177816 */ /* 0x000fe40000000018 */
[----:B------:R-:W-:Y:S02]  /*2d50*/  SHF.R.U32.HI R17, RZ, 0x8, R30 ;  /* 0x00000008ff117819 */ /* 0x000fe4000001161e */
[----:B------:R-:W-:Y:S02]  /*2d60*/  LOP3.LUT R21, R15, 0xffff, RZ, 0xc0, !PT ;  /* 0x0000ffff0f157812 */ /* 0x000fe400078ec0ff */
[----:B------:R-:W-:Y:S02]  /*2d70*/  LOP3.LUT R22, R14, 0xffff, RZ, 0xc0, !PT ;  /* 0x0000ffff0e167812 */ /* 0x000fe400078ec0ff */
[----:B------:R-:W-:-:S02]  /*2d80*/  SHF.R.U32.HI R15, RZ, 0x8, R28 ;  /* 0x00000008ff0f7819 */ /* 0x000fc4000001161c */
[----:B------:R-:W-:Y:S02]  /*2d90*/  SHF.R.U32.HI R14, RZ, 0x8, R25 ;  /* 0x00000008ff0e7819 */ /* 0x000fe40000011619 */
[----:B------:R-:W-:Y:S02]  /*2da0*/  LOP3.LUT R17, R17, 0xffff, RZ, 0xc0, !PT ;  /* 0x0000ffff11117812 */ /* 0x000fe400078ec0ff */
[----:B------:R-:W-:Y:S02]  /*2db0*/  LOP3.LUT R15, R15, 0xffff, RZ, 0xc0, !PT ;  /* 0x0000ffff0f0f7812 */ /* 0x000fe400078ec0ff */
[----:B------:R-:W-:Y:S02]  /*2dc0*/  LOP3.LUT R14, R14, 0xffff, RZ, 0xc0, !PT ;  /* 0x0000ffff0e0e7812 */ /* 0x000fe400078ec0ff */
[----:B------:R-:W-:Y:S02]  /*2dd0*/  PRMT R24, R17, 0x3340, R2 ;  /* 0x0000334011187816 */ /* 0x000fe40000000002 */
[----:B------:R-:W-:-:S02]  /*2de0*/  SHF.R.U32.HI R17, RZ, 0x8, R32 ;  /* 0x00000008ff117819 */ /* 0x000fc40000011620 */
[----:B------:R-:W-:Y:S01]  /*2df0*/  PRMT R25, R14, 0x3340, R15 ;  /* 0x000033400e197816 */ /* 0x000fe2000000000f */
[----:B------:R-:W-:Y:S01]  /*2e00*/  IMAD.MOV.U32 R15, RZ, RZ, 0x3dc6b27f ;  /* 0x3dc6b27fff0f7424 */ /* 0x000fe200078e00ff */
[----:B------:R-:W-:Y:S02]  /*2e10*/  F2FP.SATFINITE.E4M3.F32.PACK_AB_MERGE_C R20, R37, R20, RZ ;  /* 0x000000142514723e */ /* 0x000fe400048070ff */
[----:B------:R-:W-:Y:S01]  /*2e20*/  LOP3.LUT R26, R17, 0xffff, RZ, 0xc0, !PT ;  /* 0x0000ffff111a7812 */ /* 0x000fe200078ec0ff */
[CC--:B------:R-:W-:Y:S01]  /*2e30*/  FFMA.FTZ R14, R13.reuse, R15.reuse, -0.16845393180847167969 ;  /* 0xbe2c7f300d0e7423 */ /* 0x0c0fe2000001000f */
[----:B------:R-:W-:Y:S01]  /*2e40*/  LOP3.LUT R20, R20, 0xffff, RZ, 0xc0, !PT ;  /* 0x0000ffff14147812 */ /* 0x000fe200078ec0ff */
[----:B------:R-:W-:Y:S01]  /*2e50*/  FFMA.FTZ R15, R16, R15, -0.16845393180847167969 ;  /* 0xbe2c7f30100f7423 */ /* 0x000fe2000001000f */
[----:B------:R-:W-:Y:S01]  /*2e60*/  PRMT R21, R22, 0x3340, R21 ;  /* 0x0000334016157816 */ /* 0x000fe20000000015 */
[----:B------:R-:W-:Y:S01]  /*2e70*/  FFMA.FTZ R14, R13, R14, 0.1716887056827545166 ;  /* 0x3e2fcf2a0d0e7423 */ /* 0x000fe2000001000e */
[----:B------:R-:W-:Y:S01]  /*2e80*/  PRMT R26, R26, 0x3340, R1 ;  /* 0x000033401a1a7816 */ /* 0x000fe20000000001 */
[C---:B------:R-:W-:Y:S01]  /*2e90*/  FFMA.FTZ R15, R16.reuse, R15, 0.1716887056827545166 ;  /* 0x3e2fcf2a100f7423 */ /* 0x040fe2000001000f */
[----:B------:R-:W-:Y:S01]  /*2ea0*/  PRMT R22, R19, 0x4210, R20 ;  /* 0x0000421013167816 */ /* 0x000fe20000000014 */
[----:B------:R-:W-:Y:S01]  /*2eb0*/  FFMA.FTZ R14, R13, R14, -0.17900948226451873779 ;  /* 0xbe374e430d0e7423 */ /* 0x000fe2000001000e */
[----:B------:R-:W-:Y:S01]  /*2ec0*/  PRMT R21, R21, 0x5410, R24 ;  /* 0x0000541015157816 */ /* 0x000fe20000000018 */
[----:B------:R-:W-:Y:S01]  /*2ed0*/  FFMA.FTZ R15, R16, R15, -0.17900948226451873779 ;  /* 0xbe374e43100f7423 */ /* 0x000fe2000001000f */
[----:B------:R-:W-:Y:S01]  /*2ee0*/  PRMT R25, R25, 0x5410, R26 ;  /* 0x0000541019197816 */ /* 0x000fe2000000001a */
[----:B------:R0:W-:Y:S01]  /*2ef0*/  STS [R9+UR25], R22 ;  /* 0x0000001609007988 */ /* 0x0001e20008000819 */
[----:B------:R-:W-:Y:S01]  /*2f00*/  LOP3.LUT R18, R18, 0xffff, RZ, 0xc0, !PT ;  /* 0x0000ffff12127812 */ /* 0x000fe200078ec0ff */
[C---:B------:R-:W-:Y:S01]  /*2f10*/  FFMA.FTZ R15, R16.reuse, R15, 0.20512372255325317383 ;  /* 0x3e520bf4100f7423 */ /* 0x040fe2000001000f */
[----:B------:R-:W-:Y:S01]  /*2f20*/  PRMT R20, R21, 0x5210, R20 ;  /* 0x0000521015147816 */ /* 0x000fe20000000014 */
[----:B------:R-:W-:Y:S01]  /*2f30*/  FFMA.FTZ R14, R13, R14, 0.20512372255325317383 ;  /* 0x3e520bf40d0e7423 */ /* 0x000fe2000001000e */
[--C-:B------:R-:W-:Y:S01]  /*2f40*/  PRMT R23, R23, 0x4210, R18.reuse ;  /* 0x0000421017177816 */ /* 0x100fe20000000012 */
[C---:B------:R-:W-:Y:S01]  /*2f50*/  FFMA.FTZ R15, R16.reuse, R15, -0.24046532809734344482 ;  /* 0xbe763c8b100f7423 */ /* 0x040fe2000001000f */
[----:B------:R-:W-:Y:S01]  /*2f60*/  PRMT R25, R25, 0x5210, R18 ;  /* 0x0000521019197816 */ /* 0x000fe20000000012 */
[----:B------:R2:W-:Y:S01]  /*2f70*/  STS [R9+UR25+0x100], R20 ;  /* 0x0001001409007988 */ /* 0x0005e20008000819 */
[----:B------:R-:W-:Y:S01]  /*2f80*/  FFMA.FTZ R14, R13, R14, -0.24046532809734344482 ;  /* 0xbe763c8b0d0e7423 */ /* 0x000fe2000001000e */
[----:B0-----:R-:W-:Y:S01]  /*2f90*/  LOP3.LUT R22, R9, 0x40, RZ, 0x3c, !PT ;  /* 0x0000004009167812 */ /* 0x001fe200078e3cff */
[----:B------:R-:W-:Y:S01]  /*2fa0*/  FFMA.FTZ R15, R16, R15, 0.28857114911079406738 ;  /* 0x3e93bf99100f7423 */ /* 0x000fe2000001000f */
[----:B------:R-:W-:-:S02]  /*2fb0*/  IMAD R17, R4, R38, RZ ;  /* 0x0000002604117224 */ /* 0x000fc400078e02ff */
[----:B------:R-:W-:Y:S01]  /*2fc0*/  FFMA.FTZ R14, R13, R14, 0.28857114911079406738 ;  /* 0x3e93bf990d0e7423 */ /* 0x000fe2000001000e */
[----:B------:R-:W-:Y:S01]  /*2fd0*/  LOP3.LUT R41, R59, 0x4, RZ, 0x3c, !PT ;  /* 0x000000043b297812 */ /* 0x000fe200078e3cff */
[----:B------:R0:W-:Y:S01]  /*2fe0*/  STS [R22+UR25+0x400], R23 ;  /* 0x0004001716007988 */ /* 0x0001e20008000819 */
[----:B------:R-:W-:Y:S01]  /*2ff0*/  FFMA.FTZ R15, R16, R15, -0.36067417263984680176 ;  /* 0xbeb8aa49100f7423 */ /* 0x000fe2000001000f */
[C---:B------:R-:W-:Y:S01]  /*3000*/  FFMA.FTZ R14, R13.reuse, R14, -0.36067417263984680176 ;  /* 0xbeb8aa490d0e7423 */ /* 0x040fe2000001000e */
[----:B------:R-:W-:Y:S01]  /*3010*/  IMAD R18, R38, 0x4, R17 ;  /* 0x0000000426127824 */ /* 0x000fe200078e0211 */
[----:B------:R3:W-:Y:S01]  /*3020*/  STS [R22+UR25+0x500], R25 ;  /* 0x0005001916007988 */ /* 0x0007e20008000819 */
[----:B------:R-:W-:Y:S01]  /*3030*/  FFMA.FTZ R15, R16, R15, 0.48089820146560668945 ;  /* 0x3ef6384a100f7423 */ /* 0x000fe2000001000f */
[C---:B------:R-:W-:Y:S01]  /*3040*/  FFMA.FTZ R14, R13.reuse, R14, 0.48089820146560668945 ;  /* 0x3ef6384a0d0e7423 */ /* 0x040fe2000001000e */
[----:B------:R-:W-:Y:S01]  /*3050*/  IMAD R19, R38, 0x4, R18 ;  /* 0x0000000426137824 */ /* 0x000fe200078e0212 */
[----:B------:R-:W-:Y:S01]  /*3060*/  BAR.SYNC.DEFER_BLOCKING 0x0 ;  /* 0x0000000000007b1d */ /* 0x000fe20000010000 */
[----:B------:R-:W-:Y:S01]  /*3070*/  FFMA.FTZ R15, R16, R15, -0.72134751081466674805 ;  /* 0xbf38aa3b100f7423 */ /* 0x000fe2000001000f */
[----:B------:R-:W-:Y:S01]  /*3080*/  FFMA.FTZ R14, R13, R14, -0.72134751081466674805 ;  /* 0xbf38aa3b0d0e7423 */ /* 0x000fe2000001000e */
[----:B------:R-:W-:Y:S01]  /*3090*/  ISETP.GE.U32.AND P1, PT, R10, 0x7f800000, PT ;  /* 0x7f8000000a00780c */ /* 0x000fe20003f26070 */
[----:B--2---:R-:W-:-:S02]  /*30a0*/  IMAD R20, R38, 0x8, R19 ;  /* 0x0000000826147824 */ /* 0x004fc400078e0213 */
[----:B------:R-:W-:Y:S01]  /*30b0*/  FMUL R15, R16, R15 ;  /* 0x0000000f100f7220 */ /* 0x000fe20000400000 */
[----:B------:R-:W-:Y:S01]  /*30c0*/  FMUL R14, R13, R14 ;  /* 0x0000000e0d0e7220 */ /* 0x000fe20000400000 */
[----:B------:R-:W-:Y:S01]  /*30d0*/  ISETP.GE.U32.AND P3, PT, R7, 0x7f800000, PT ;  /* 0x7f8000000700780c */ /* 0x000fe20003f66070 */
[----:B------:R-:W-:Y:S02]  /*30e0*/  IMAD R21, R38, 0x4, R20 ;  /* 0x0000000426157824 */ /* 0x000fe400078e0214 */
[----:B------:R-:W-:Y:S01]  /*30f0*/  FMUL R15, R16, R15 ;  /* 0x0000000f100f7220 */ /* 0x000fe20000400000 */
[----:B------:R-:W-:Y:S01]  /*3100*/  FMUL R14, R13, R14 ;  /* 0x0000000e0d0e7220 */ /* 0x000fe20000400000 */
[----:B------:R-:W-:Y:S01]  /*3110*/  IMAD R9, R2, UR5, RZ ;  /* 0x0000000502097c24 */ /* 0x000fe2000f8e02ff */
[----:B------:R-:W-:Y:S01]  /*3120*/  USHF.R.S32.HI UR5, URZ, 0x1f, UR4 ;  /* 0x0000001f3f057899 */ /* 0x000fe20008011404 */
[----:B------:R-:W-:Y:S01]  /*3130*/  FFMA.FTZ R16, R16, 1.4426950216293334961, R15 ;  /* 0x3fb8aa3b10107823 */ /* 0x000fe2000001000f */
[----:B0-----:R-:W-:-:S02]  /*3140*/  IMAD R23, R38, 0x4, R21 ;  /* 0x0000000426177824 */ /* 0x001fc400078e0215 */
[----:B------:R-:W-:Y:S01]  /*3150*/  FFMA.FTZ R13, R13, 1.4426950216293334961, R14 ;  /* 0x3fb8aa3b0d0d7823 */ /* 0x000fe2000001000e */
[----:B------:R-:W-:Y:S01]  /*3160*/  FSETP.NEU.AND P2, PT, R10, RZ, PT ;  /* 0x000000ff0a00720b */ /* 0x000fe20003f4d000 */
[----:B------:R-:W-:Y:S01]  /*3170*/  FADD R37, R11, R16 ;  /* 0x000000100b257221 */ /* 0x000fe20000000000 */
[----:B------:R-:W-:Y:S02]  /*3180*/  @P1 IMAD.MOV.U32 R11, RZ, RZ, 0x7f800000 ;  /* 0x7f800000ff0b1424 */ /* 0x000fe400078e00ff */
[----:B------:R-:W-:Y:S01]  /*3190*/  FADD R36, R12, R13 ;  /* 0x0000000d0c247221 */ /* 0x000fe20000000000 */
[----:B------:R-:W-:Y:S01]  /*31a0*/  IMAD R27, R38, 0x8, R23 ;  /* 0x00000008261b7824 */ /* 0x000fe200078e0217 */
[----:B-1----:R-:W-:Y:S01]  /*31b0*/  IADD3 R34, P4, P5, R9, UR4, R34 ;  /* 0x0000000409227c10 */ /* 0x002fe2000fd9e022 */
[----:B------:R-:W-:Y:S01]  /*31c0*/  @P1 FFMA.FTZ R36, R10, R11, +INF ;  /* 0x7f8000000a241423 */ /* 0x000fe2000001000b */
[----:B------:R-:W-:Y:S01]  /*31d0*/  @P3 IMAD.MOV.U32 R10, RZ, RZ, 0x7f800000 ;  /* 0x7f800000ff0a3424 */ /* 0x000fe200078e00ff */
[----:B------:R-:W0:Y:S01]  /*31e0*/  LDS R40, [R59+UR25] ;  /* 0x000000193b287984 */ /* 0x000e220008000800 */
[----:B------:R-:W-:Y:S01]  /*31f0*/  IMAD R29, R38, 0x4, R27 ;  /* 0x00000004261d7824 */ /* 0x000fe200078e021b */
[----:B------:R-:W-:Y:S01]  /*3200*/  SHF.R.S32.HI R4, RZ, 0x1f, R9 ;  /* 0x0000001fff047819 */ /* 0x000fe20000011409 */
[----:B------:R-:W-:Y:S01]  /*3210*/  IMAD R11, R6, R38, RZ ;  /* 0x00000026060b7224 */ /* 0x000fe200078e02ff */
[----:B------:R-:W1:Y:S01]  /*3220*/  LDS R42, [R41+UR25] ;  /* 0x00000019292a7984 */ /* 0x000e620008000800 */
[----:B------:R-:W-:-:S02]  /*3230*/  IMAD R31, R38, 0x4, R29 ;  /* 0x00000004261f7824 */ /* 0x000fc400078e021d */
[----:B------:R-:W-:Y:S01]  /*3240*/  @P3 FFMA.FTZ R37, R7, R10, +INF ;  /* 0x7f80000007253423 */ /* 0x000fe2000001000a */
[----:B------:R-:W-:Y:S01]  /*3250*/  IADD3.X R44, R4, UR5, R35, P4, P5 ;  /* 0x00000005042c7c10 */ /* 0x000fe2000a7ea423 */
[----:B------:R-:W2:Y:S01]  /*3260*/  LDS R59, [R59+UR25+0x200] ;  /* 0x000200193b3b7984 */ /* 0x000ea20008000800 */
[----:B---3--:R-:W-:Y:S01]  /*3270*/  IMAD R25, R8, R38, RZ ;  /* 0x0000002608197224 */ /* 0x008fe200078e02ff */
[-C--:B------:R-:W-:Y:S01]  /*3280*/  IADD3 R4, P5, R17, R34.reuse, RZ ;  /* 0x0000002211047210 */ /* 0x080fe20007fbe0ff */
[----:B------:R-:W-:Y:S01]  /*3290*/  IMAD R33, R38, 0x8, R31 ;  /* 0x0000000826217824 */ /* 0x000fe200078e021f */
[----:B------:R-:W3:Y:S01]  /*32a0*/  LDS R41, [R41+UR25+0x200] ;  /* 0x0002001929297984 */ /* 0x000ee20008000800 */
[-C--:B------:R-:W-:Y:S01]  /*32b0*/  IADD3 R6, P6, R18, R34.reuse, RZ ;  /* 0x0000002212067210 */ /* 0x080fe20007fde0ff */
[----:B------:R-:W-:Y:S01]  /*32c0*/  ULDC UR4, c[0x0][0x27c] ;  /* 0x00009f0000047ab9 */ /* 0x000fe20000000800 */
[-C--:B------:R-:W-:Y:S01]  /*32d0*/  IADD3 R8, P3, R19, R34.reuse, RZ ;  /* 0x0000002213087210 */ /* 0x080fe20007f7e0ff */
[C---:B------:R-:W-:Y:S01]  /*32e0*/  IMAD R35, R38.reuse, 0x4, R33 ;  /* 0x0000000426237824 */ /* 0x040fe200078e0221 */
[----:B------:R-:W-:Y:S01]  /*32f0*/  IADD3 R10, P4, R11, R34, RZ ;  /* 0x000000220b0a7210 */ /* 0x000fe20007f9e0ff */
[----:B------:R-:W-:Y:S01]  /*3300*/  UIMAD UR4, UR24, UR4, URZ ;  /* 0x00000004180472a4 */ /* 0x000fe2000f8e023f */
[----:B------:R-:W-:Y:S01]  /*3310*/  FSETP.NEU.AND P1, PT, R7, RZ, PT ;  /* 0x000000ff0700720b */ /* 0x000fe20003f2d000 */
[----:B------:R-:W-:Y:S01]  /*3320*/  IMAD R38, R38, 0x4, R35 ;  /* 0x0000000426267824 */ /* 0x000fe200078e0223 */
[-C--:B------:R-:W-:Y:S01]  /*3330*/  LEA.HI.X.SX32 R5, R17, R44.reuse, 0x1, P5 ;  /* 0x0000002c11057211 */ /* 0x080fe200028f0eff */
[----:B------:R-:W-:Y:S01]  /*3340*/  USHF.L.U32 UR6, UR4, 0x2, URZ ;  /* 0x0000000204067899 */ /* 0x000fe2000800063f */
[-C--:B------:R-:W-:Y:S01]  /*3350*/  LEA.HI.X.SX32 R7, R18, R44.reuse, 0x1, P6 ;  /* 0x0000002c12077211 */ /* 0x080fe200030f0eff */
[----:B------:R-:W-:Y:S01]  /*3360*/  UIMAD.WIDE UR4, UR4, 0x4, URZ ;  /* 0x00000004040478a5 */ /* 0x000fe2000f8e023f */
[----:B------:R-:W-:-:S02]  /*3370*/  LEA.HI.X.SX32 R9, R19, R44, 0x1, P3 ;  /* 0x0000002c13097211 */ /* 0x000fc400018f0eff */
[CC--:B------:R-:W-:Y:S02]  /*3380*/  IADD3 R12, P5, R20.reuse, R34.reuse, RZ ;  /* 0x00000022140c7210 */ /* 0x0c0fe40007fbe0ff */
[-C--:B------:R-:W-:Y:S02]  /*3390*/  IADD3 R14, P6, R21, R34.reuse, RZ ;  /* 0x00000022150e7210 */ /* 0x080fe40007fde0ff */
[----:B------:R-:W-:Y:S02]  /*33a0*/  IADD3 R16, P3, R23, R34, RZ ;  /* 0x0000002217107210 */ /* 0x000fe40007f7e0ff */
[----:B------:R-:W-:Y:S02]  /*33b0*/  LEA.HI.X.SX32 R11, R11, R44, 0x1, P4 ;  /* 0x0000002c0b0b7211 */ /* 0x000fe400020f0eff */
[----:B------:R-:W-:Y:S02]  /*33c0*/  IADD3 R18, P4, R25, R34, RZ ;  /* 0x0000002219127210 */ /* 0x000fe40007f9e0ff */
[----:B------:R-:W-:-:S02]  /*33d0*/  LEA.HI.X.SX32 R13, R20, R44, 0x1, P5 ;  /* 0x0000002c140d7211 */ /* 0x000fc400028f0eff */
[-C--:B------:R-:W-:Y:S02]  /*33e0*/  LEA.HI.X.SX32 R15, R21, R44.reuse, 0x1, P6 ;  /* 0x0000002c150f7211 */ /* 0x080fe400030f0eff */
[----:B------:R-:W-:Y:S02]  /*33f0*/  LEA.HI.X.SX32 R17, R23, R44, 0x1, P3 ;  /* 0x0000002c17117211 */ /* 0x000fe400018f0eff */
[-C--:B------:R-:W-:Y:S02]  /*3400*/  IADD3 R20, P5, R27, R34.reuse, RZ ;  /* 0x000000221b147210 */ /* 0x080fe40007fbe0ff */
[-C--:B------:R-:W-:Y:S02]  /*3410*/  IADD3 R22, P6, R29, R34.reuse, RZ ;  /* 0x000000221d167210 */ /* 0x080fe40007fde0ff */
[----:B------:R-:W-:Y:S02]  /*3420*/  IADD3 R24, P3, R31, R34, RZ ;  /* 0x000000221f187210 */ /* 0x000fe40007f7e0ff */
[----:B------:R-:W-:-:S02]  /*3430*/  LEA.HI.X.SX32 R19, R25, R44, 0x1, P4 ;  /* 0x0000002c19137211 */ /* 0x000fc400020f0eff */
[----:B------:R-:W-:Y:S02]  /*3440*/  IADD3 R26, P4, R3, R34, RZ ;  /* 0x00000022031a7210 */ /* 0x000fe40007f9e0ff */
[-C--:B------:R-:W-:Y:S02]  /*3450*/  LEA.HI.X.SX32 R21, R27, R44.reuse, 0x1, P5 ;  /* 0x0000002c1b157211 */ /* 0x080fe400028f0eff */
[-C--:B------:R-:W-:Y:S02]  /*3460*/  LEA.HI.X.SX32 R23, R29, R44.reuse, 0x1, P6 ;  /* 0x0000002c1d177211 */ /* 0x080fe400030f0eff */
[----:B------:R-:W-:Y:S02]  /*3470*/  LEA.HI.X.SX32 R25, R31, R44, 0x1, P3 ;  /* 0x0000002c1f197211 */ /* 0x000fe400018f0eff */
[-C--:B------:R-:W-:Y:S02]  /*3480*/  IADD3 R28, P5, R33, R34.reuse, RZ ;  /* 0x00000022211c7210 */ /* 0x080fe40007fbe0ff */
[----:B------:R-:W-:-:S02]  /*3490*/  IADD3 R30, P6, R35, R34, RZ ;  /* 0x00000022231e7210 */ /* 0x000fc40007fde0ff */
[----:B------:R-:W-:Y:S02]  /*34a0*/  IADD3 R32, P3, R38, R34, RZ ;  /* 0x0000002226207210 */ /* 0x000fe40007f7e0ff */
[----:B------:R-:W-:Y:S02]  /*34b0*/  LEA.HI.X.SX32 R27, R3, R44, 0x1, P4 ;  /* 0x0000002c031b7211 */ /* 0x000fe400020f0eff */
[----:B------:R-:W-:Y:S02]  /*34c0*/  IADD3 R34, P4, R39, R34, RZ ;  /* 0x0000002227227210 */ /* 0x000fe40007f9e0ff */
[-C--:B------:R-:W-:Y:S02]  /*34d0*/  LEA.HI.X.SX32 R31, R35, R44.reuse, 0x1, P6 ;  /* 0x0000002c231f7211 */ /* 0x080fe400030f0eff */
[----:B0-----:R-:W-:Y:S02]  /*34e0*/  PRMT R3, R40, 0x7770, RZ ;  /* 0x0000777028037816 */ /* 0x001fe400000000ff */
[----:B------:R-:W-:-:S02]  /*34f0*/  LEA.HI.X.SX32 R35, R39, R44, 0x1, P4 ;  /* 0x0000002c27237211 */ /* 0x000fc400020f0eff */
[----:B-1----:R-:W-:Y:S01]  /*3500*/  PRMT R39, R42, 0x7770, RZ ;  /* 0x000077702a277816 */ /* 0x002fe200000000ff */
[----:B------:R0:W-:Y:S01]  /*3510*/  STG.E.U8 desc[UR26][R4.64], R3 ;  /* 0x0000000304007986 */ /* 0x0001e2000c10111a */
[----:B------:R-:W-:Y:S02]  /*3520*/  PRMT R43, R40, 0x7771, RZ ;  /* 0x00007771282b7816 */ /* 0x000fe400000000ff */
[----:B------:R-:W-:Y:S01]  /*3530*/  PRMT R47, R42, 0x7771, RZ ;  /* 0x000077712a2f7816 */ /* 0x000fe200000000ff */
[----:B------:R3:W-:Y:S01]  /*3540*/  STG.E.U8 desc[UR26][R6.64], R39 ;  /* 0x0000002706007986 */ /* 0x0007e2000c10111a */
[----:B------:R-:W-:Y:S02]  /*3550*/  PRMT R49, R40, 0x7772, RZ ;  /* 0x0000777228317816 */ /* 0x000fe400000000ff */
[----:B------:R-:W-:Y:S01]  /*3560*/  PRMT R51, R42, 0x7772, RZ ;  /* 0x000077722a337816 */ /* 0x000fe200000000ff */
[----:B------:R1:W-:Y:S01]  /*3570*/  STG.E.U8 desc[UR26][R8.64], R43 ;  /* 0x0000002b08007986 */ /* 0x0003e2000c10111a */
[----:B------:R-:W-:-:S02]  /*3580*/  PRMT R53, R40, 0x7773, RZ ;  /* 0x0000777328357816 */ /* 0x000fc400000000ff */
[-C--:B------:R-:W-:Y:S01]  /*3590*/  LEA.HI.X.SX32 R29, R33, R44.reuse, 0x1, P5 ;  /* 0x0000002c211d7211 */ /* 0x080fe200028f0eff */
[----:B------:R4:W-:Y:S01]  /*35a0*/  STG.E.U8 desc[UR26][R10.64], R47 ;  /* 0x0000002f0a007986 */ /* 0x0009e2000c10111a */
[----:B0-----:R-:W-:Y:S02]  /*35b0*/  PRMT R3, R42, 0x7773, RZ ;  /* 0x000077732a037816 */ /* 0x001fe400000000ff */
[----:B--2---:R-:W-:Y:S01]  /*35c0*/  PRMT R5, R59, 0x7770, RZ ;  /* 0x000077703b057816 */ /* 0x004fe200000000ff */
[----:B------:R0:W-:Y:S01]  /*35d0*/  STG.E.U8 desc[UR26][R12.64], R49 ;  /* 0x000000310c007986 */ /* 0x0001e2000c10111a */
[----:B---3--:R-:W-:Y:S02]  /*35e0*/  PRMT R7, R41, 0x7770, RZ ;  /* 0x0000777029077816 */ /* 0x008fe400000000ff */
[----:B------:R-:W-:Y:S01]  /*35f0*/  LEA.HI.X.SX32 R33, R38, R44, 0x1, P3 ;  /* 0x0000002c26217211 */ /* 0x000fe200018f0eff */
[----:B------:R2:W-:Y:S01]  /*3600*/  STG.E.U8 desc[UR26][R14.64], R51 ;  /* 0x000000330e007986 */ /* 0x0005e2000c10111a */
[----:B-1----:R-:W-:Y:S01]  /*3610*/  PRMT R9, R59, 0x7771, RZ ;  /* 0x000077713b097816 */ /* 0x002fe200000000ff */
[----:B------:R-:W1:Y:S01]  /*3620*/  LDC.64 R38, c[0x0][0x230] ;  /* 0x00008c00ff267b82 */ /* 0x000e620000000a00 */
[----:B------:R-:W-:Y:S01]  /*3630*/  FSEL R36, R36, -INF , P2 ;  /* 0xff80000024247808 */ /* 0x000fe20001000000 */
[----:B------:R-:W-:Y:S01]  /*3640*/  STG.E.U8 desc[UR26][R16.64], R53 ;  /* 0x0000003510007986 */ /* 0x000fe2000c10111a */
[----:B----4-:R-:W-:-:S02]  /*3650*/  PRMT R11, R41, 0x7771, RZ ;  /* 0x00007771290b7816 */ /* 0x010fc400000000ff */
[----:B------:R-:W-:Y:S01]  /*3660*/  FSEL R4, R37, -INF , P1 ;  /* 0xff80000025047808 */ /* 0x000fe20000800000 */
[----:B------:R3:W-:Y:S01]  /*3670*/  STG.E.U8 desc[UR26][R18.64], R3 ;  /* 0x0000000312007986 */ /* 0x0007e2000c10111a */
[C---:B0-----:R-:W-:Y:S01]  /*3680*/  PRMT R13, R59.reuse, 0x7772, RZ ;  /* 0x000077723b0d7816 */ /* 0x041fe200000000ff */
[----:B------:R-:W-:Y:S01]  /*3690*/  FFMA R36, R36, 0.69314718246459960938, R55 ;  /* 0x3f31721824247823 */ /* 0x000fe20000000037 */
[----:B------:R-:W-:Y:S01]  /*36a0*/  PRMT R59, R59, 0x7773, RZ ;  /* 0x000077733b3b7816 */ /* 0x000fe200000000ff */
[----:B------:R0:W-:Y:S01]  /*36b0*/  STG.E.U8 desc[UR26][R20.64], R5 ;  /* 0x0000000514007986 */ /* 0x0001e2000c10111a */
[C---:B--2---:R-:W-:Y:S01]  /*36c0*/  PRMT R15, R41.reuse, 0x7772, RZ ;  /* 0x00007772290f7816 */ /* 0x044fe200000000ff */
[----:B------:R-:W-:Y:S01]  /*36d0*/  FFMA R37, R4, 0.69314718246459960938, R45 ;  /* 0x3f31721804257823 */ /* 0x000fe2000000002d */
[----:B------:R-:W-:Y:S01]  /*36e0*/  PRMT R41, R41, 0x7773, RZ ;  /* 0x0000777329297816 */ /* 0x000fe200000000ff */
[----:B------:R0:W-:Y:S01]  /*36f0*/  STG.E.U8 desc[UR26][R22.64], R7 ;  /* 0x0000000716007986 */ /* 0x0001e2000c10111a */
[----:B------:R-:W-:Y:S01]  /*3700*/  LOP3.LUT R60, R60, 0xf8, RZ, 0xc0, !PT ;  /* 0x000000f83c3c7812 */ /* 0x000fe200078ec0ff */
[----:B------:R-:W-:-:S02]  /*3710*/  IMAD.HI R4, R2, 0x4, RZ ;  /* 0x0000000402047827 */ /* 0x000fc400078e02ff */
[----:B------:R0:W-:Y:S02]  /*3720*/  STG.E.U8 desc[UR26][R24.64], R9 ;  /* 0x0000000918007986 */ /* 0x0001e4000c10111a */
[----:B---3--:R-:W-:Y:S02]  /*3730*/  IMAD.SHL.U32 R3, R2, 0x4, RZ ;  /* 0x0000000402037824 */ /* 0x008fe400078e00ff */
[----:B------:R0:W-:Y:S03]  /*3740*/  STG.E.U8 desc[UR26][R26.64], R11 ;  /* 0x0000000b1a007986 */ /* 0x0001e6000c10111a */
[----:B-1----:R-:W-:Y:S01]  /*3750*/  IADD3 R2, P1, P2, R3, UR6, R38 ;  /* 0x0000000603027c10 */ /* 0x002fe2000fa3e026 */
[----:B------:R0:W-:Y:S03]  /*3760*/  STG.E.U8 desc[UR26][R28.64], R13 ;  /* 0x0000000d1c007986 */ /* 0x0001e6000c10111a */
[----:B------:R-:W-:Y:S01]  /*3770*/  IADD3.X R3, R4, UR5, R39, P1, P2 ;  /* 0x0000000504037c10 */ /* 0x000fe20008fe4427 */
[----:B------:R0:W-:Y:S04]  /*3780*/  STG.E.U8 desc[UR26][R30.64], R15 ;  /* 0x0000000f1e007986 */ /* 0x0001e8000c10111a */
[----:B------:R0:W-:Y:S04]  /*3790*/  STG.E.U8 desc[UR26][R32.64], R59 ;  /* 0x0000003b20007986 */ /* 0x0001e8000c10111a */
[----:B------:R0:W-:Y:S01]  /*37a0*/  STG.E.U8 desc[UR26][R34.64], R41 ;  /* 0x0000002922007986 */ /* 0x0001e2000c10111a */
[----:B------:R-:W-:Y:S06]  /*37b0*/  BAR.SYNC.DEFER_BLOCKING 0x0 ;  /* 0x0000000000007b1d */ /* 0x000fec0000010000 */
[----:B------:R0:W-:Y:S02]  /*37c0*/  STS.64 [R60+UR25], R36 ;  /* 0x000000243c007988 */ /* 0x0001e40008000a19 */
[----:B------:R-:W-:Y:S06]  /*37d0*/  BAR.SYNC.DEFER_BLOCKING 0x0 ;  /* 0x0000000000007b1d */ /* 0x000fec0000010000 */
[----:B------:R-:W-:Y:S05]  /*37e0*/  @P0 EXIT ;  /* 0x000000000000094d */ /* 0x000fea0003800000 */
[----:B0-----:R-:W0:Y:S04]  /*37f0*/  LDS R5, [R0] ;  /* 0x0000000000057984 */ /* 0x001e280000000800 */
[----:B0-----:R-:W-:Y:S01]  /*3800*/  STG.E desc[UR26][R2.64], R5 ;  /* 0x0000000502007986 */ /* 0x001fe2000c10191a */
[----:B------:R-:W-:Y:S05]  /*3810*/  EXIT ;  /* 0x000000000000794d */ /* 0x000fea0003800000 */
.L_x_2:
[----:B------:R-:W-:-:S00]  /*3820*/  BRA `(.L_x_2) ;  /* 0xfffffffc00fc7947 */ /* 0x000fc0000383ffff */
[----:B------:R-:W-:-:S00]  /*3830*/  NOP ;  /* 0x0000000000007918 */ /* 0x000fc00000000000 */
        /* <DEDUP_REMOVED lines=12> */
.L_x_3:


//--------------------- .nv.global.init           --------------------------
	.section	.nv.global.init,"aw",@progbits
.nv.global.init:
	.type		_$_str,@object
	.size		_$_str,(.L_0 - _$_str)
_$_str:
        /*0000*/ 	.byte	0x5f, 0x5f, 0x43, 0x55, 0x44, 0x41, 0x5f, 0x46, 0x54, 0x5a, 0x00
.L_0:


//--------------------- .nv.shared.attn_fwd       --------------------------
	.section	.nv.shared.attn_fwd,"aw",@nobits
	.sectionflags	@""
	.align	16
	.zero		1024


//--------------------- .nv.shared.reserved.0     --------------------------
	.section	.nv.shared.reserved.0,"aw",@nobits
	.weak		__nv_reservedSMEM_offset_0_alias
	.size		__nv_reservedSMEM_offset_0_alias, 0, 0
	.other		__nv_reservedSMEM_offset_0_alias,@"STO_CUDA_RESERVED_SHARED STV_DEFAULT"
__nv_reservedSMEM_offset_0_alias:
	.zero		0


//--------------------- .nv.constant0.attn_fwd    --------------------------
	.section	.nv.constant0.attn_fwd,"a",@progbits
	.sectionflags	@""
	.align	4
.nv.constant0.attn_fwd:
	.zero		664


//--------------------- SYMBOLS --------------------------

	.type		.nv.reservedSmem.offset0,@object
	.size		.nv.reservedSmem.offset0,0x4
